//
// Generated by NVIDIA NVVM Compiler
//
// Compiler Build ID: CL-36424714
// Cuda compilation tools, release 13.0, V13.0.88
// Based on NVVM 20.0.0
//

.version 9.0
.target sm_100
.address_size 64

	// .globl	_Z12bit_reversalPjjj

.visible .entry _Z12bit_reversalPjjj(
	.param .u64 .ptr .align 1 _Z12bit_reversalPjjj_param_0,
	.param .u32 _Z12bit_reversalPjjj_param_1,
	.param .u32 _Z12bit_reversalPjjj_param_2
)
{
	.reg .pred 	%p<4>;
	.reg .b32 	%r<17>;
	.reg .b64 	%rd<7>;

	ld.param.u64 	%rd2, [_Z12bit_reversalPjjj_param_0];
	ld.param.u32 	%r8, [_Z12bit_reversalPjjj_param_1];
	ld.param.u32 	%r9, [_Z12bit_reversalPjjj_param_2];
	mov.u32 	%r10, %ctaid.x;
	mov.u32 	%r1, %ntid.x;
	mov.u32 	%r11, %tid.x;
	mad.lo.s32 	%r16, %r10, %r1, %r11;
	setp.ge.u32 	%p1, %r16, %r8;
	@%p1 bra 	$L__BB0_5;
	cvta.to.global.u64 	%rd1, %rd2;
	sub.s32 	%r3, 32, %r9;
	mov.u32 	%r12, %nctaid.x;
	mul.lo.s32 	%r4, %r1, %r12;
$L__BB0_2:
	brev.b32 	%r13, %r16;
	shr.u32 	%r6, %r13, %r3;
	setp.ge.u32 	%p2, %r16, %r6;
	@%p2 bra 	$L__BB0_4;
	mul.wide.s32 	%rd3, %r16, 4;
	add.s64 	%rd4, %rd1, %rd3;
	ld.global.u32 	%r14, [%rd4];
	mul.wide.u32 	%rd5, %r6, 4;
	add.s64 	%rd6, %rd1, %rd5;
	ld.global.u32 	%r15, [%rd6];
	st.global.u32 	[%rd4], %r15;
	st.global.u32 	[%rd6], %r14;
$L__BB0_4:
	add.s32 	%r16, %r16, %r4;
	setp.lt.u32 	%p3, %r16, %r8;
	@%p3 bra 	$L__BB0_2;
$L__BB0_5:
	ret;

}
	// .globl	_Z15fft_butterfliesPjjjj
.visible .entry _Z15fft_butterfliesPjjjj(
	.param .u64 .ptr .align 1 _Z15fft_butterfliesPjjjj_param_0,
	.param .u32 _Z15fft_butterfliesPjjjj_param_1,
	.param .u32 _Z15fft_butterfliesPjjjj_param_2,
	.param .u32 _Z15fft_butterfliesPjjjj_param_3
)
{
	.reg .pred 	%p<24>;
	.reg .b32 	%r<127>;
	.reg .b64 	%rd<86>;

	ld.param.u64 	%rd9, [_Z15fft_butterfliesPjjjj_param_0];
	ld.param.u32 	%r21, [_Z15fft_butterfliesPjjjj_param_1];
	ld.param.u32 	%r22, [_Z15fft_butterfliesPjjjj_param_2];
	ld.param.u32 	%r23, [_Z15fft_butterfliesPjjjj_param_3];
	cvta.to.global.u64 	%rd1, %rd9;
	mov.u32 	%r24, %ctaid.x;
	mov.u32 	%r1, %ntid.x;
	mov.u32 	%r25, %tid.x;
	mad.lo.s32 	%r121, %r24, %r1, %r25;
	setp.ge.u32 	%p1, %r121, %r21;
	@%p1 bra 	$L__BB1_13;
	shr.u32 	%r3, %r22, 1;
	setp.lt.u32 	%p2, %r22, 2;
	cvt.u64.u32 	%rd2, %r23;
	@%p2 bra 	$L__BB1_13;
	and.b32  	%r4, %r3, 2147483644;
	and.b32  	%r5, %r22, 6;
	and.b32  	%r6, %r22, 2;
	and.b32  	%r27, %r3, 2147483644;
	neg.s32 	%r7, %r27;
	add.s64 	%rd3, %rd1, 8;
	mov.u32 	%r28, %nctaid.x;
	mul.lo.s32 	%r8, %r1, %r28;
$L__BB1_3:
	rem.u32 	%r29, %r121, %r22;
	setp.ne.s32 	%p3, %r29, 0;
	@%p3 bra 	$L__BB1_13;
	add.s32 	%r31, %r3, -1;
	setp.lt.u32 	%p4, %r31, 3;
	mov.b64 	%rd84, 1;
	mov.b32 	%r126, 0;
	@%p4 bra 	$L__BB1_7;
	add.s32 	%r32, %r3, %r121;
	add.s32 	%r123, %r32, 3;
	mov.b64 	%rd84, 1;
	mov.u32 	%r122, %r121;
	mov.u32 	%r124, %r7;
$L__BB1_6:
	.pragma "nounroll";
	mul.wide.s32 	%rd12, %r122, 4;
	add.s64 	%rd13, %rd3, %rd12;
	ld.global.u32 	%r33, [%rd13+-8];
	add.s32 	%r34, %r123, -2;
	add.s32 	%r35, %r123, -3;
	mul.wide.u32 	%rd14, %r35, 4;
	add.s64 	%rd15, %rd1, %rd14;
	ld.global.u32 	%rd16, [%rd15];
	mul.lo.s64 	%rd17, %rd84, %rd16;
	mul.hi.u64 	%rd18, %rd17, -1085102592571150095;
	shr.u64 	%rd19, %rd18, 4;
	cvt.u32.u64 	%r36, %rd19;
	mov.b64 	%rd20, 17;
	cvt.u32.u64 	%r37, %rd20;
	mul.lo.s32 	%r38, %r36, %r37;
	cvt.u32.u64 	%r39, %rd17;
	sub.s32 	%r40, %r39, %r38;
	add.s32 	%r41, %r33, %r40;
	setp.lt.u32 	%p5, %r41, 17;
	add.s32 	%r42, %r41, -17;
	selp.b32 	%r43, %r41, %r42, %p5;
	st.global.u32 	[%rd13+-8], %r43;
	setp.lt.s32 	%p6, %r33, %r40;
	sub.s32 	%r44, %r33, %r40;
	add.s32 	%r45, %r44, 17;
	selp.b32 	%r46, %r45, %r44, %p6;
	st.global.u32 	[%rd15], %r46;
	mul.lo.s64 	%rd21, %rd84, %rd2;
	mul.hi.u64 	%rd22, %rd21, -1085102592571150095;
	shr.u64 	%rd23, %rd22, 4;
	mul.lo.s64 	%rd24, %rd23, 17;
	sub.s64 	%rd25, %rd21, %rd24;
	ld.global.u32 	%r47, [%rd13+-4];
	mul.wide.u32 	%rd26, %r34, 4;
	add.s64 	%rd27, %rd1, %rd26;
	ld.global.u32 	%rd28, [%rd27];
	mul.lo.s64 	%rd29, %rd25, %rd28;
	mul.hi.u64 	%rd30, %rd29, 1085102592571150096;
	cvt.u32.u64 	%r48, %rd30;
	mul.lo.s32 	%r49, %r48, %r37;
	cvt.u32.u64 	%r50, %rd29;
	sub.s32 	%r51, %r50, %r49;
	add.s32 	%r52, %r47, %r51;
	setp.lt.u32 	%p7, %r52, 17;
	add.s32 	%r53, %r52, -17;
	selp.b32 	%r54, %r52, %r53, %p7;
	st.global.u32 	[%rd13+-4], %r54;
	setp.lt.s32 	%p8, %r47, %r51;
	sub.s32 	%r55, %r47, %r51;
	add.s32 	%r56, %r55, 17;
	selp.b32 	%r57, %r56, %r55, %p8;
	st.global.u32 	[%rd27], %r57;
	mul.lo.s64 	%rd31, %rd25, %rd2;
	mul.hi.u64 	%rd32, %rd31, 1085102592571150096;
	mul.lo.s64 	%rd33, %rd32, 17;
	sub.s64 	%rd34, %rd31, %rd33;
	ld.global.u32 	%r58, [%rd13];
	add.s32 	%r59, %r123, -1;
	mul.wide.u32 	%rd35, %r59, 4;
	add.s64 	%rd36, %rd1, %rd35;
	ld.global.u32 	%rd37, [%rd36];
	mul.lo.s64 	%rd38, %rd34, %rd37;
	mul.hi.u64 	%rd39, %rd38, 1085102592571150096;
	cvt.u32.u64 	%r60, %rd39;
	mul.lo.s32 	%r61, %r60, %r37;
	cvt.u32.u64 	%r62, %rd38;
	sub.s32 	%r63, %r62, %r61;
	add.s32 	%r64, %r58, %r63;
	setp.lt.u32 	%p9, %r64, 17;
	add.s32 	%r65, %r64, -17;
	selp.b32 	%r66, %r64, %r65, %p9;
	st.global.u32 	[%rd13], %r66;
	setp.lt.s32 	%p10, %r58, %r63;
	sub.s32 	%r67, %r58, %r63;
	add.s32 	%r68, %r67, 17;
	selp.b32 	%r69, %r68, %r67, %p10;
	st.global.u32 	[%rd36], %r69;
	mul.lo.s64 	%rd40, %rd34, %rd2;
	mul.hi.u64 	%rd41, %rd40, 1085102592571150096;
	mul.lo.s64 	%rd42, %rd41, 17;
	sub.s64 	%rd43, %rd40, %rd42;
	ld.global.u32 	%r70, [%rd13+4];
	mul.wide.u32 	%rd44, %r123, 4;
	add.s64 	%rd45, %rd1, %rd44;
	ld.global.u32 	%rd46, [%rd45];
	mul.lo.s64 	%rd47, %rd43, %rd46;
	mul.hi.u64 	%rd48, %rd47, 1085102592571150096;
	cvt.u32.u64 	%r71, %rd48;
	mul.lo.s32 	%r72, %r71, %r37;
	cvt.u32.u64 	%r73, %rd47;
	sub.s32 	%r74, %r73, %r72;
	add.s32 	%r75, %r70, %r74;
	setp.lt.u32 	%p11, %r75, 17;
	add.s32 	%r76, %r75, -17;
	selp.b32 	%r77, %r75, %r76, %p11;
	st.global.u32 	[%rd13+4], %r77;
	setp.lt.s32 	%p12, %r70, %r74;
	sub.s32 	%r78, %r70, %r74;
	add.s32 	%r79, %r78, 17;
	selp.b32 	%r80, %r79, %r78, %p12;
	st.global.u32 	[%rd45], %r80;
	mul.lo.s64 	%rd49, %rd43, %rd2;
	mul.hi.u64 	%rd50, %rd49, 1085102592571150096;
	mul.lo.s64 	%rd51, %rd50, 17;
	sub.s64 	%rd84, %rd49, %rd51;
	add.s32 	%r124, %r124, 4;
	add.s32 	%r123, %r123, 4;
	add.s32 	%r122, %r122, 4;
	setp.ne.s32 	%p13, %r124, 0;
	mov.u32 	%r126, %r4;
	@%p13 bra 	$L__BB1_6;
$L__BB1_7:
	setp.eq.s32 	%p14, %r5, 0;
	@%p14 bra 	$L__BB1_12;
	setp.eq.s32 	%p15, %r5, 2;
	@%p15 bra 	$L__BB1_10;
	add.s32 	%r81, %r126, %r121;
	mul.wide.s32 	%rd52, %r81, 4;
	add.s64 	%rd53, %rd1, %rd52;
	ld.global.u32 	%r82, [%rd53];
	add.s32 	%r83, %r81, %r3;
	mul.wide.u32 	%rd54, %r83, 4;
	add.s64 	%rd55, %rd1, %rd54;
	ld.global.u32 	%rd56, [%rd55];
	mul.lo.s64 	%rd57, %rd84, %rd56;
	mul.hi.u64 	%rd58, %rd57, -1085102592571150095;
	shr.u64 	%rd59, %rd58, 4;
	cvt.u32.u64 	%r84, %rd59;
	mov.b64 	%rd60, 17;
	cvt.u32.u64 	%r85, %rd60;
	mul.lo.s32 	%r86, %r84, %r85;
	cvt.u32.u64 	%r87, %rd57;
	sub.s32 	%r88, %r87, %r86;
	add.s32 	%r89, %r82, %r88;
	setp.lt.u32 	%p16, %r89, 17;
	add.s32 	%r90, %r89, -17;
	selp.b32 	%r91, %r89, %r90, %p16;
	st.global.u32 	[%rd53], %r91;
	setp.lt.s32 	%p17, %r82, %r88;
	sub.s32 	%r92, %r82, %r88;
	add.s32 	%r93, %r92, 17;
	selp.b32 	%r94, %r93, %r92, %p17;
	st.global.u32 	[%rd55], %r94;
	mul.lo.s64 	%rd61, %rd84, %rd2;
	mul.hi.u64 	%rd62, %rd61, -1085102592571150095;
	shr.u64 	%rd63, %rd62, 4;
	mul.lo.s64 	%rd64, %rd63, 17;
	sub.s64 	%rd65, %rd61, %rd64;
	ld.global.u32 	%r95, [%rd53+4];
	add.s32 	%r96, %r83, 1;
	mul.wide.u32 	%rd66, %r96, 4;
	add.s64 	%rd67, %rd1, %rd66;
	ld.global.u32 	%rd68, [%rd67];
	mul.lo.s64 	%rd69, %rd65, %rd68;
	mul.hi.u64 	%rd70, %rd69, 1085102592571150096;
	cvt.u32.u64 	%r97, %rd70;
	mul.lo.s32 	%r98, %r97, %r85;
	cvt.u32.u64 	%r99, %rd69;
	sub.s32 	%r100, %r99, %r98;
	add.s32 	%r101, %r95, %r100;
	setp.lt.u32 	%p18, %r101, 17;
	add.s32 	%r102, %r101, -17;
	selp.b32 	%r103, %r101, %r102, %p18;
	st.global.u32 	[%rd53+4], %r103;
	setp.lt.s32 	%p19, %r95, %r100;
	sub.s32 	%r104, %r95, %r100;
	add.s32 	%r105, %r104, 17;
	selp.b32 	%r106, %r105, %r104, %p19;
	st.global.u32 	[%rd67], %r106;
	mul.lo.s64 	%rd71, %rd65, %rd2;
	mul.hi.u64 	%rd72, %rd71, 1085102592571150096;
	mul.lo.s64 	%rd73, %rd72, 17;
	sub.s64 	%rd84, %rd71, %rd73;
	add.s32 	%r126, %r126, 2;
$L__BB1_10:
	setp.eq.s32 	%p20, %r6, 0;
	@%p20 bra 	$L__BB1_12;
	add.s32 	%r107, %r126, %r121;
	mul.wide.s32 	%rd74, %r107, 4;
	add.s64 	%rd75, %rd1, %rd74;
	ld.global.u32 	%r108, [%rd75];
	add.s32 	%r109, %r107, %r3;
	mul.wide.u32 	%rd76, %r109, 4;
	add.s64 	%rd77, %rd1, %rd76;
	ld.global.u32 	%rd78, [%rd77];
	mul.lo.s64 	%rd79, %rd84, %rd78;
	mul.hi.u64 	%rd80, %rd79, -1085102592571150095;
	shr.u64 	%rd81, %rd80, 4;
	cvt.u32.u64 	%r110, %rd81;
	mov.b64 	%rd82, 17;
	cvt.u32.u64 	%r111, %rd82;
	mul.lo.s32 	%r112, %r110, %r111;
	cvt.u32.u64 	%r113, %rd79;
	sub.s32 	%r114, %r113, %r112;
	add.s32 	%r115, %r108, %r114;
	setp.lt.u32 	%p21, %r115, 17;
	add.s32 	%r116, %r115, -17;
	selp.b32 	%r117, %r115, %r116, %p21;
	st.global.u32 	[%rd75], %r117;
	setp.lt.s32 	%p22, %r108, %r114;
	sub.s32 	%r118, %r108, %r114;
	add.s32 	%r119, %r118, 17;
	selp.b32 	%r120, %r119, %r118, %p22;
	st.global.u32 	[%rd77], %r120;
$L__BB1_12:
	add.s32 	%r121, %r121, %r8;
	setp.lt.u32 	%p23, %r121, %r21;
	@%p23 bra 	$L__BB1_3;
$L__BB1_13:
	ret;

}
	// .globl	_Z17invert_fft_resultPjjj
.visible .entry _Z17invert_fft_resultPjjj(
	.param .u64 .ptr .align 1 _Z17invert_fft_resultPjjj_param_0,
	.param .u32 _Z17invert_fft_resultPjjj_param_1,
	.param .u32 _Z17invert_fft_resultPjjj_param_2
)
{
	.reg .pred 	%p<3>;
	.reg .b32 	%r<13>;
	.reg .b64 	%rd<10>;

	ld.param.u64 	%rd2, [_Z17invert_fft_resultPjjj_param_0];
	ld.param.u32 	%r6, [_Z17invert_fft_resultPjjj_param_1];
	ld.param.u32 	%r7, [_Z17invert_fft_resultPjjj_param_2];
	mov.u32 	%r8, %ctaid.x;
	mov.u32 	%r1, %ntid.x;
	mov.u32 	%r9, %tid.x;
	mad.lo.s32 	%r12, %r8, %r1, %r9;
	setp.ge.u32 	%p1, %r12, %r6;
	@%p1 bra 	$L__BB2_3;
	mov.u32 	%r10, %nctaid.x;
	mul.lo.s32 	%r3, %r1, %r10;
	cvta.to.global.u64 	%rd1, %rd2;
$L__BB2_2:
	mul.wide.s32 	%rd3, %r12, 4;
	add.s64 	%rd4, %rd1, %rd3;
	ld.global.u32 	%r11, [%rd4];
	mul.wide.u32 	%rd5, %r11, %r7;
	mul.hi.u64 	%rd6, %rd5, -1085102592571150095;
	shr.u64 	%rd7, %rd6, 4;
	mul.lo.s64 	%rd8, %rd7, 17;
	sub.s64 	%rd9, %rd5, %rd8;
	st.global.u32 	[%rd4], %rd9;
	add.s32 	%r12, %r12, %r3;
	setp.lt.u32 	%p2, %r12, %r6;
	@%p2 bra 	$L__BB2_2;
$L__BB2_3:
	ret;

}
	// .globl	_Z16multiply_vectorsPjS_S_
.visible .entry _Z16multiply_vectorsPjS_S_(
	.param .u64 .ptr .align 1 _Z16multiply_vectorsPjS_S__param_0,
	.param .u64 .ptr .align 1 _Z16multiply_vectorsPjS_S__param_1,
	.param .u64 .ptr .align 1 _Z16multiply_vectorsPjS_S__param_2
)
{
	.reg .pred 	%p<2>;
	.reg .b32 	%r<12>;
	.reg .b64 	%rd<11>;

	ld.param.u64 	%rd1, [_Z16multiply_vectorsPjS_S__param_0];
	ld.param.u64 	%rd2, [_Z16multiply_vectorsPjS_S__param_1];
	ld.param.u64 	%rd3, [_Z16multiply_vectorsPjS_S__param_2];
	mov.u32 	%r2, %ctaid.x;
	mov.u32 	%r3, %ntid.x;
	mov.u32 	%r4, %tid.x;
	mad.lo.s32 	%r1, %r2, %r3, %r4;
	setp.gt.u32 	%p1, %r1, 15;
	@%p1 bra 	$L__BB3_2;
	cvta.to.global.u64 	%rd4, %rd1;
	cvta.to.global.u64 	%rd5, %rd2;
	cvta.to.global.u64 	%rd6, %rd3;
	mul.wide.u32 	%rd7, %r1, 4;
	add.s64 	%rd8, %rd4, %rd7;
	ld.global.u32 	%r5, [%rd8];
	add.s64 	%rd9, %rd5, %rd7;
	ld.global.u32 	%r6, [%rd9];
	mul.lo.s32 	%r7, %r6, %r5;
	mul.hi.u32 	%r8, %r7, -252645135;
	shr.u32 	%r9, %r8, 4;
	mul.lo.s32 	%r10, %r9, 17;
	sub.s32 	%r11, %r7, %r10;
	add.s64 	%rd10, %rd6, %rd7;
	st.global.u32 	[%rd10], %r11;
$L__BB3_2:
	ret;

}


// ===== COMPILED SASS (sm_100) =====

	.target	sm_100

	.elftype	@"ET_EXEC"


//--------------------- .note.nv.tkinfo           --------------------------
	.section	.note.nv.tkinfo,"",@"SHT_NOTE"
	.sectionflags	@"SHF_NOTE_NV_TKINFO"
	.tkinfo
        /*0018*/ 	.word	0x00000002
        /*0030*/ 	.string	""
        /*0030*/ 	.string	"ptxas"
        /*0030*/ 	.string	"Cuda compilation tools, release 13.0, V13.0.88"
        /*0030*/ 	.string	"Build cuda_13.0.r13.0/compiler.36424714_0"
        /*0030*/ 	.string	"-arch sm_100 -m 64 "



//--------------------- .note.nv.cuinfo           --------------------------
	.section	.note.nv.cuinfo,"",@"SHT_NOTE"
	.sectionflags	@"SHF_NOTE_NV_CUINFO"
        /*0018*/ 	.short	0x0002
        /*001a*/ 	.short	0x0064
        /*001c*/ 	.short	0x0082
	.zero		2


//--------------------- .nv.info                  --------------------------
	.section	.nv.info,"",@"SHT_CUDA_INFO"
	.align	4


	//----- nvinfo : EIATTR_REGCOUNT
	.align		4
        /*0000*/ 	.byte	0x04, 0x2f
        /*0002*/ 	.short	(.L_1 - .L_0)
	.align		4
.L_0:
        /*0004*/ 	.word	index@(_Z12bit_reversalPjjj)
        /*0008*/ 	.word	0x00000010


	//----- nvinfo : EIATTR_FRAME_SIZE
	.align		4
.L_1:
        /*000c*/ 	.byte	0x04, 0x11
        /*000e*/ 	.short	(.L_3 - .L_2)
	.align		4
.L_2:
        /*0010*/ 	.word	index@(_Z12bit_reversalPjjj)
        /*0014*/ 	.word	0x00000000


	//----- nvinfo : EIATTR_REGCOUNT
	.align		4
.L_3:
        /*0018*/ 	.byte	0x04, 0x2f
        /*001a*/ 	.short	(.L_5 - .L_4)
	.align		4
.L_4:
        /*001c*/ 	.word	index@(_Z15fft_butterfliesPjjjj)
        /*0020*/ 	.word	0x0000001c


	//----- nvinfo : EIATTR_FRAME_SIZE
	.align		4
.L_5:
        /*0024*/ 	.byte	0x04, 0x11
        /*0026*/ 	.short	(.L_7 - .L_6)
	.align		4
.L_6:
        /*0028*/ 	.word	index@(_Z15fft_butterfliesPjjjj)
        /*002c*/ 	.word	0x00000000


	//----- nvinfo : EIATTR_REGCOUNT
	.align		4
.L_7:
        /*0030*/ 	.byte	0x04, 0x2f
        /*0032*/ 	.short	(.L_9 - .L_8)
	.align		4
.L_8:
        /*0034*/ 	.word	index@(_Z17invert_fft_resultPjjj)
        /*0038*/ 	.word	0x00000012


	//----- nvinfo : EIATTR_FRAME_SIZE
	.align		4
.L_9:
        /*003c*/ 	.byte	0x04, 0x11
        /*003e*/ 	.short	(.L_11 - .L_10)
	.align		4
.L_10:
        /*0040*/ 	.word	index@(_Z17invert_fft_resultPjjj)
        /*0044*/ 	.word	0x00000000


	//----- nvinfo : EIATTR_REGCOUNT
	.align		4
.L_11:
        /*0048*/ 	.byte	0x04, 0x2f
        /*004a*/ 	.short	(.L_13 - .L_12)
	.align		4
.L_12:
        /*004c*/ 	.word	index@(_Z16multiply_vectorsPjS_S_)
        /*0050*/ 	.word	0x0000000e


	//----- nvinfo : EIATTR_FRAME_SIZE
	.align		4
.L_13:
        /*0054*/ 	.byte	0x04, 0x11
        /*0056*/ 	.short	(.L_15 - .L_14)
	.align		4
.L_14:
        /*0058*/ 	.word	index@(_Z16multiply_vectorsPjS_S_)
        /*005c*/ 	.word	0x00000000


	//----- nvinfo : EIATTR_MIN_STACK_SIZE
	.align		4
.L_15:
        /*0060*/ 	.byte	0x04, 0x12
        /*0062*/ 	.short	(.L_17 - .L_16)
	.align		4
.L_16:
        /*0064*/ 	.word	index@(_Z16multiply_vectorsPjS_S_)
        /*0068*/ 	.word	0x00000000


	//----- nvinfo : EIATTR_MIN_STACK_SIZE
	.align		4
.L_17:
        /*006c*/ 	.byte	0x04, 0x12
        /*006e*/ 	.short	(.L_19 - .L_18)
	.align		4
.L_18:
        /*0070*/ 	.word	index@(_Z17invert_fft_resultPjjj)
        /*0074*/ 	.word	0x00000000


	//----- nvinfo : EIATTR_MIN_STACK_SIZE
	.align		4
.L_19:
        /*0078*/ 	.byte	0x04, 0x12
        /*007a*/ 	.short	(.L_21 - .L_20)
	.align		4
.L_20:
        /*007c*/ 	.word	index@(_Z15fft_butterfliesPjjjj)
        /*0080*/ 	.word	0x00000000


	//----- nvinfo : EIATTR_MIN_STACK_SIZE
	.align		4
.L_21:
        /*0084*/ 	.byte	0x04, 0x12
        /*0086*/ 	.short	(.L_23 - .L_22)
	.align		4
.L_22:
        /*0088*/ 	.word	index@(_Z12bit_reversalPjjj)
        /*008c*/ 	.word	0x00000000
.L_23:


//--------------------- .nv.compat                --------------------------
	.section	.nv.compat,"",@"SHT_CUDA_COMPAT_INFO"
	.align	4
        /*0000*/ 	.byte	0x02, 0x09, 0x00, 0x00, 0x02, 0x02, 0x01, 0x00, 0x02, 0x05, 0x05, 0x00, 0x03, 0x07, 0x01, 0x01
        /*0010*/ 	.byte	0x02, 0x03, 0x00, 0x00, 0x02, 0x06, 0x01, 0x00, 0x04, 0x0b, 0x08, 0x00, 0x09, 0x00, 0x00, 0x00
        /*0020*/ 	.byte	0x00, 0x00, 0x00, 0x00


//--------------------- .nv.info._Z16multiply_vectorsPjS_S_ --------------------------
	.section	.nv.info._Z16multiply_vectorsPjS_S_,"",@"SHT_CUDA_INFO"
	.sectionflags	@""
	.align	4


	//----- nvinfo : EIATTR_CUDA_API_VERSION
	.align		4
        /*0000*/ 	.byte	0x04, 0x37
        /*0002*/ 	.short	(.L_25 - .L_24)
.L_24:
        /*0004*/ 	.word	0x00000082


	//----- nvinfo : EIATTR_KPARAM_INFO
	.align		4
.L_25:
        /*0008*/ 	.byte	0x04, 0x17
        /*000a*/ 	.short	(.L_27 - .L_26)
.L_26:
        /*000c*/ 	.word	0x00000000
        /*0010*/ 	.short	0x0002
        /*0012*/ 	.short	0x0010
        /*0014*/ 	.byte	0x00, 0xf5, 0x21, 0x00


	//----- nvinfo : EIATTR_KPARAM_INFO
	.align		4
.L_27:
        /*0018*/ 	.byte	0x04, 0x17
        /*001a*/ 	.short	(.L_29 - .L_28)
.L_28:
        /*001c*/ 	.word	0x00000000
        /*0020*/ 	.short	0x0001
        /*0022*/ 	.short	0x0008
        /*0024*/ 	.byte	0x00, 0xf5, 0x21, 0x00


	//----- nvinfo : EIATTR_KPARAM_INFO
	.align		4
.L_29:
        /*0028*/ 	.byte	0x04, 0x17
        /*002a*/ 	.short	(.L_31 - .L_30)
.L_30:
        /*002c*/ 	.word	0x00000000
        /*0030*/ 	.short	0x0000
        /*0032*/ 	.short	0x0000
        /*0034*/ 	.byte	0x00, 0xf5, 0x21, 0x00


	//----- nvinfo : EIATTR_SPARSE_MMA_MASK
	.align		4
.L_31:
        /*0038*/ 	.byte	0x03, 0x50
        /*003a*/ 	.short	0x0000


	//----- nvinfo : EIATTR_MAXREG_COUNT
	.align		4
        /*003c*/ 	.byte	0x03, 0x1b
        /*003e*/ 	.short	0x00ff


	//----- nvinfo : EIATTR_MERCURY_ISA_VERSION
	.align		4
        /*0040*/ 	.byte	0x03, 0x5f
        /*0042*/ 	.short	0x0101


	//----- nvinfo : EIATTR_VRC_CTA_INIT_COUNT
	.align		4
        /*0044*/ 	.byte	0x02, 0x4a
	.zero		1
	.zero		1


	//----- nvinfo : EIATTR_EXIT_INSTR_OFFSETS
	.align		4
        /*0048*/ 	.byte	0x04, 0x1c
        /*004a*/ 	.short	(.L_33 - .L_32)


	//   ....[0]....
.L_32:
        /*004c*/ 	.word	0x00000060


	//   ....[1]....
        /*0050*/ 	.word	0x00000150


	//----- nvinfo : EIATTR_CBANK_PARAM_SIZE
	.align		4
.L_33:
        /*0054*/ 	.byte	0x03, 0x19
        /*0056*/ 	.short	0x0018


	//----- nvinfo : EIATTR_PARAM_CBANK
	.align		4
        /*0058*/ 	.byte	0x04, 0x0a
        /*005a*/ 	.short	(.L_35 - .L_34)
	.align		4
.L_34:
        /*005c*/ 	.word	index@(.nv.constant0._Z16multiply_vectorsPjS_S_)
        /*0060*/ 	.short	0x0380
        /*0062*/ 	.short	0x0018


	//----- nvinfo : EIATTR_SW_WAR
	.align		4
.L_35:
        /*0064*/ 	.byte	0x04, 0x36
        /*0066*/ 	.short	(.L_37 - .L_36)
.L_36:
        /*0068*/ 	.word	0x00000008
.L_37:


//--------------------- .nv.info._Z17invert_fft_resultPjjj --------------------------
	.section	.nv.info._Z17invert_fft_resultPjjj,"",@"SHT_CUDA_INFO"
	.sectionflags	@""
	.align	4


	//----- nvinfo : EIATTR_CUDA_API_VERSION
	.align		4
        /*0000*/ 	.byte	0x04, 0x37
        /*0002*/ 	.short	(.L_39 - .L_38)
.L_38:
        /*0004*/ 	.word	0x00000082


	//----- nvinfo : EIATTR_KPARAM_INFO
	.align		4
.L_39:
        /*0008*/ 	.byte	0x04, 0x17
        /*000a*/ 	.short	(.L_41 - .L_40)
.L_40:
        /*000c*/ 	.word	0x00000000
        /*0010*/ 	.short	0x0002
        /*0012*/ 	.short	0x000c
        /*0014*/ 	.byte	0x00, 0xf0, 0x11, 0x00


	//----- nvinfo : EIATTR_KPARAM_INFO
	.align		4
.L_41:
        /*0018*/ 	.byte	0x04, 0x17
        /*001a*/ 	.short	(.L_43 - .L_42)
.L_42:
        /*001c*/ 	.word	0x00000000
        /*0020*/ 	.short	0x0001
        /*0022*/ 	.short	0x0008
        /*0024*/ 	.byte	0x00, 0xf0, 0x11, 0x00


	//----- nvinfo : EIATTR_KPARAM_INFO
	.align		4
.L_43:
        /*0028*/ 	.byte	0x04, 0x17
        /*002a*/ 	.short	(.L_45 - .L_44)
.L_44:
        /*002c*/ 	.word	0x00000000
        /*0030*/ 	.short	0x0000
        /*0032*/ 	.short	0x0000
        /*0034*/ 	.byte	0x00, 0xf5, 0x21, 0x00


	//----- nvinfo : EIATTR_SPARSE_MMA_MASK
	.align		4
.L_45:
        /*0038*/ 	.byte	0x03, 0x50
        /*003a*/ 	.short	0x0000


	//----- nvinfo : EIATTR_MAXREG_COUNT
	.align		4
        /*003c*/ 	.byte	0x03, 0x1b
        /*003e*/ 	.short	0x00ff


	//----- nvinfo : EIATTR_MERCURY_ISA_VERSION
	.align		4
        /*0040*/ 	.byte	0x03, 0x5f
        /*0042*/ 	.short	0x0101


	//----- nvinfo : EIATTR_VRC_CTA_INIT_COUNT
	.align		4
        /*0044*/ 	.byte	0x02, 0x4a
	.zero		1
	.zero		1


	//----- nvinfo : EIATTR_EXIT_INSTR_OFFSETS
	.align		4
        /*0048*/ 	.byte	0x04, 0x1c
        /*004a*/ 	.short	(.L_47 - .L_46)


	//   ....[0]....
.L_46:
        /*004c*/ 	.word	0x00000070


	//   ....[1]....
        /*0050*/ 	.word	0x000001d0


	//----- nvinfo : EIATTR_CRS_STACK_SIZE
	.align		4
.L_47:
        /*0054*/ 	.byte	0x04, 0x1e
        /*0056*/ 	.short	(.L_49 - .L_48)
.L_48:
        /*0058*/ 	.word	0x00000000


	//----- nvinfo : EIATTR_CBANK_PARAM_SIZE
	.align		4
.L_49:
        /*005c*/ 	.byte	0x03, 0x19
        /*005e*/ 	.short	0x0010


	//----- nvinfo : EIATTR_PARAM_CBANK
	.align		4
        /*0060*/ 	.byte	0x04, 0x0a
        /*0062*/ 	.short	(.L_51 - .L_50)
	.align		4
.L_50:
        /*0064*/ 	.word	index@(.nv.constant0._Z17invert_fft_resultPjjj)
        /*0068*/ 	.short	0x0380
        /*006a*/ 	.short	0x0010


	//----- nvinfo : EIATTR_SW_WAR
	.align		4
.L_51:
        /*006c*/ 	.byte	0x04, 0x36
        /*006e*/ 	.short	(.L_53 - .L_52)
.L_52:
        /*0070*/ 	.word	0x00000008
.L_53:


//--------------------- .nv.info._Z15fft_butterfliesPjjjj --------------------------
	.section	.nv.info._Z15fft_butterfliesPjjjj,"",@"SHT_CUDA_INFO"
	.sectionflags	@""
	.align	4


	//----- nvinfo : EIATTR_CUDA_API_VERSION
	.align		4
        /*0000*/ 	.byte	0x04, 0x37
        /*0002*/ 	.short	(.L_55 - .L_54)
.L_54:
        /*0004*/ 	.word	0x00000082


	//----- nvinfo : EIATTR_KPARAM_INFO
	.align		4
.L_55:
        /*0008*/ 	.byte	0x04, 0x17
        /*000a*/ 	.short	(.L_57 - .L_56)
.L_56:
        /*000c*/ 	.word	0x00000000
        /*0010*/ 	.short	0x0003
        /*0012*/ 	.short	0x0010
        /*0014*/ 	.byte	0x00, 0xf0, 0x11, 0x00


	//----- nvinfo : EIATTR_KPARAM_INFO
	.align		4
.L_57:
        /*0018*/ 	.byte	0x04, 0x17
        /*001a*/ 	.short	(.L_59 - .L_58)
.L_58:
        /*001c*/ 	.word	0x00000000
        /*0020*/ 	.short	0x0002
        /*0022*/ 	.short	0x000c
        /*0024*/ 	.byte	0x00, 0xf0, 0x11, 0x00


	//----- nvinfo : EIATTR_KPARAM_INFO
	.align		4
.L_59:
        /*0028*/ 	.byte	0x04, 0x17
        /*002a*/ 	.short	(.L_61 - .L_60)
.L_60:
        /*002c*/ 	.word	0x00000000
        /*0030*/ 	.short	0x0001
        /*0032*/ 	.short	0x0008
        /*0034*/ 	.byte	0x00, 0xf0, 0x11, 0x00


	//----- nvinfo : EIATTR_KPARAM_INFO
	.align		4
.L_61:
        /*0038*/ 	.byte	0x04, 0x17
        /*003a*/ 	.short	(.L_63 - .L_62)
.L_62:
        /*003c*/ 	.word	0x00000000
        /*0040*/ 	.short	0x0000
        /*0042*/ 	.short	0x0000
        /*0044*/ 	.byte	0x00, 0xf5, 0x21, 0x00


	//----- nvinfo : EIATTR_SPARSE_MMA_MASK
	.align		4
.L_63:
        /*0048*/ 	.byte	0x03, 0x50
        /*004a*/ 	.short	0x0000


	//----- nvinfo : EIATTR_MAXREG_COUNT
	.align		4
        /*004c*/ 	.byte	0x03, 0x1b
        /*004e*/ 	.short	0x00ff


	//----- nvinfo : EIATTR_MERCURY_ISA_VERSION
	.align		4
        /*0050*/ 	.byte	0x03, 0x5f
        /*0052*/ 	.short	0x0101


	//----- nvinfo : EIATTR_VRC_CTA_INIT_COUNT
	.align		4
        /*0054*/ 	.byte	0x02, 0x4a
	.zero		1
	.zero		1


	//----- nvinfo : EIATTR_EXIT_INSTR_OFFSETS
	.align		4
        /*0058*/ 	.byte	0x04, 0x1c
        /*005a*/ 	.short	(.L_65 - .L_64)


	//   ....[0]....
.L_64:
        /*005c*/ 	.word	0x00000070


	//   ....[1]....
        /*0060*/ 	.word	0x000000a0


	//   ....[2]....
        /*0064*/ 	.word	0x00000280


	//   ....[3]....
        /*0068*/ 	.word	0x000013e0


	//----- nvinfo : EIATTR_CRS_STACK_SIZE
	.align		4
.L_65:
        /*006c*/ 	.byte	0x04, 0x1e
        /*006e*/ 	.short	(.L_67 - .L_66)
.L_66:
        /*0070*/ 	.word	0x00000000


	//----- nvinfo : EIATTR_CBANK_PARAM_SIZE
	.align		4
.L_67:
        /*0074*/ 	.byte	0x03, 0x19
        /*0076*/ 	.short	0x0014


	//----- nvinfo : EIATTR_PARAM_CBANK
	.align		4
        /*0078*/ 	.byte	0x04, 0x0a
        /*007a*/ 	.short	(.L_69 - .L_68)
	.align		4
.L_68:
        /*007c*/ 	.word	index@(.nv.constant0._Z15fft_butterfliesPjjjj)
        /*0080*/ 	.short	0x0380
        /*0082*/ 	.short	0x0014


	//----- nvinfo : EIATTR_SW_WAR
	.align		4
.L_69:
        /*0084*/ 	.byte	0x04, 0x36
        /*0086*/ 	.short	(.L_71 - .L_70)
.L_70:
        /*0088*/ 	.word	0x00000008
.L_71:


//--------------------- .nv.info._Z12bit_reversalPjjj --------------------------
	.section	.nv.info._Z12bit_reversalPjjj,"",@"SHT_CUDA_INFO"
	.sectionflags	@""
	.align	4


	//----- nvinfo : EIATTR_CUDA_API_VERSION
	.align		4
        /*0000*/ 	.byte	0x04, 0x37
        /*0002*/ 	.short	(.L_73 - .L_72)
.L_72:
        /*0004*/ 	.word	0x00000082


	//----- nvinfo : EIATTR_KPARAM_INFO
	.align		4
.L_73:
        /*0008*/ 	.byte	0x04, 0x17
        /*000a*/ 	.short	(.L_75 - .L_74)
.L_74:
        /*000c*/ 	.word	0x00000000
        /*0010*/ 	.short	0x0002
        /*0012*/ 	.short	0x000c
        /*0014*/ 	.byte	0x00, 0xf0, 0x11, 0x00


	//----- nvinfo : EIATTR_KPARAM_INFO
	.align		4
.L_75:
        /*0018*/ 	.byte	0x04, 0x17
        /*001a*/ 	.short	(.L_77 - .L_76)
.L_76:
        /*001c*/ 	.word	0x00000000
        /*0020*/ 	.short	0x0001
        /*0022*/ 	.short	0x0008
        /*0024*/ 	.byte	0x00, 0xf0, 0x11, 0x00


	//----- nvinfo : EIATTR_KPARAM_INFO
	.align		4
.L_77:
        /*0028*/ 	.byte	0x04, 0x17
        /*002a*/ 	.short	(.L_79 - .L_78)
.L_78:
        /*002c*/ 	.word	0x00000000
        /*0030*/ 	.short	0x0000
        /*0032*/ 	.short	0x0000
        /*0034*/ 	.byte	0x00, 0xf5, 0x21, 0x00


	//----- nvinfo : EIATTR_SPARSE_MMA_MASK
	.align		4
.L_79:
        /*0038*/ 	.byte	0x03, 0x50
        /*003a*/ 	.short	0x0000


	//----- nvinfo : EIATTR_MAXREG_COUNT
	.align		4
        /*003c*/ 	.byte	0x03, 0x1b
        /*003e*/ 	.short	0x00ff


	//----- nvinfo : EIATTR_MERCURY_ISA_VERSION
	.align		4
        /*0040*/ 	.byte	0x03, 0x5f
        /*0042*/ 	.short	0x0101


	//----- nvinfo : EIATTR_VRC_CTA_INIT_COUNT
	.align		4
        /*0044*/ 	.byte	0x02, 0x4a
	.zero		1
	.zero		1


	//----- nvinfo : EIATTR_EXIT_INSTR_OFFSETS
	.align		4
        /*0048*/ 	.byte	0x04, 0x1c
        /*004a*/ 	.short	(.L_81 - .L_80)


	//   ....[0]....
.L_80:
        /*004c*/ 	.word	0x00000070


	//   ....[1]....
        /*0050*/ 	.word	0x000001e0


	//----- nvinfo : EIATTR_CRS_STACK_SIZE
	.align		4
.L_81:
        /*0054*/ 	.byte	0x04, 0x1e
        /*0056*/ 	.short	(.L_83 - .L_82)
.L_82:
        /*0058*/ 	.word	0x00000000


	//----- nvinfo : EIATTR_CBANK_PARAM_SIZE
	.align		4
.L_83:
        /*005c*/ 	.byte	0x03, 0x19
        /*005e*/ 	.short	0x0010


	//----- nvinfo : EIATTR_PARAM_CBANK
	.align		4
        /*0060*/ 	.byte	0x04, 0x0a
        /*0062*/ 	.short	(.L_85 - .L_84)
	.align		4
.L_84:
        /*0064*/ 	.word	index@(.nv.constant0._Z12bit_reversalPjjj)
        /*0068*/ 	.short	0x0380
        /*006a*/ 	.short	0x0010


	//----- nvinfo : EIATTR_SW_WAR
	.align		4
.L_85:
        /*006c*/ 	.byte	0x04, 0x36
        /*006e*/ 	.short	(.L_87 - .L_86)
.L_86:
        /*0070*/ 	.word	0x00000008
.L_87:


//--------------------- .nv.callgraph             --------------------------
	.section	.nv.callgraph,"",@"SHT_CUDA_CALLGRAPH"
	.align	4
	.sectionentsize	8
	.align		4
        /*0000*/ 	.word	0x00000000
	.align		4
        /*0004*/ 	.word	0xffffffff
	.align		4
        /*0008*/ 	.word	0x00000000
	.align		4
        /*000c*/ 	.word	0xfffffffe
	.align		4
        /*0010*/ 	.word	0x00000000
	.align		4
        /*0014*/ 	.word	0xfffffffd
	.align		4
        /*0018*/ 	.word	0x00000000
	.align		4
        /*001c*/ 	.word	0xfffffffc


//--------------------- .text._Z16multiply_vectorsPjS_S_ --------------------------
	.section	.text._Z16multiply_vectorsPjS_S_,"ax",@progbits
	.align	128
        .global         _Z16multiply_vectorsPjS_S_
        .type           _Z16multiply_vectorsPjS_S_,@function
        .size           _Z16multiply_vectorsPjS_S_,(.L_x_13 - _Z16multiply_vectorsPjS_S_)
        .other          _Z16multiply_vectorsPjS_S_,@"STO_CUDA_ENTRY STV_DEFAULT"
_Z16multiply_vectorsPjS_S_:
.text._Z16multiply_vectorsPjS_S_:
[----:B------:R-:W-:Y:S01]  /*0000*/  LDC R1, c[0x0][0x37c] ;  /* 0x0000df00ff017b82 */ /* 0x000fe20000000800 */
[----:B------:R-:W0:Y:S07]  /*0010*/  S2R R0, SR_TID.X ;  /* 0x0000000000007919 */ /* 0x000e2e0000002100 */
[----:B------:R-:W0:Y:S08]  /*0020*/  S2UR UR4, SR_CTAID.X ;  /* 0x00000000000479c3 */ /* 0x000e300000002500 */
[----:B------:R-:W0:Y:S02]  /*0030*/  LDC R9, c[0x0][0x360] ;  /* 0x0000d800ff097b82 */ /* 0x000e240000000800 */
[----:B0-----:R-:W-:-:S05]  /*0040*/  IMAD R9, R9, UR4, R0 ;  /* 0x0000000409097c24 */ /* 0x001fca000f8e0200 */
[----:B------:R-:W-:-:S13]  /*0050*/  ISETP.GT.U32.AND P0, PT, R9, 0xf, PT ;  /* 0x0000000f0900780c */ /* 0x000fda0003f04070 */
[----:B------:R-:W-:Y:S05]  /*0060*/  @P0 EXIT ;  /* 0x000000000000094d */ /* 0x000fea0003800000 */
[----:B------:R-:W0:Y:S01]  /*0070*/  LDC.64 R2, c[0x0][0x380] ;  /* 0x0000e000ff027b82 */ /* 0x000e220000000a00 */
[----:B------:R-:W1:Y:S07]  /*0080*/  LDCU.64 UR4, c[0x0][0x358] ;  /* 0x00006b00ff0477ac */ /* 0x000e6e0008000a00 */
[----:B------:R-:W2:Y:S08]  /*0090*/  LDC.64 R4, c[0x0][0x388] ;  /* 0x0000e200ff047b82 */ /* 0x000eb00000000a00 */
[----:B------:R-:W3:Y:S01]  /*00a0*/  LDC.64 R6, c[0x0][0x390] ;  /* 0x0000e400ff067b82 */ /* 0x000ee20000000a00 */
[----:B0-----:R-:W-:-:S06]  /*00b0*/  IMAD.WIDE.U32 R2, R9, 0x4, R2 ;  /* 0x0000000409027825 */ /* 0x001fcc00078e0002 */
[----:B-1----:R-:W4:Y:S01]  /*00c0*/  LDG.E R2, desc[UR4][R2.64] ;  /* 0x0000000402027981 */ /* 0x002f22000c1e1900 */
[----:B--2---:R-:W-:-:S06]  /*00d0*/  IMAD.WIDE.U32 R4, R9, 0x4, R4 ;  /* 0x0000000409047825 */ /* 0x004fcc00078e0004 */
[----:B------:R-:W4:Y:S01]  /*00e0*/  LDG.E R5, desc[UR4][R4.64] ;  /* 0x0000000404057981 */ /* 0x000f22000c1e1900 */
[----:B---3--:R-:W-:-:S04]  /*00f0*/  IMAD.WIDE.U32 R6, R9, 0x4, R6 ;  /* 0x0000000409067825 */ /* 0x008fc800078e0006 */
[----:B----4-:R-:W-:-:S04]  /*0100*/  IMAD R0, R2, R5, RZ ;  /* 0x0000000502007224 */ /* 0x010fc800078e02ff */
[----:B------:R-:W-:-:S05]  /*0110*/  IMAD.HI.U32 R8, R0, -0xf0f0f0f, RZ ;  /* 0xf0f0f0f100087827 */ /* 0x000fca00078e00ff */
[----:B------:R-:W-:-:S05]  /*0120*/  SHF.R.U32.HI R11, RZ, 0x4, R8 ;  /* 0x00000004ff0b7819 */ /* 0x000fca0000011608 */
[----:B------:R-:W-:-:S05]  /*0130*/  IMAD R11, R11, -0x11, R0 ;  /* 0xffffffef0b0b7824 */ /* 0x000fca00078e0200 */
[----:B------:R-:W-:Y:S01]  /*0140*/  STG.E desc[UR4][R6.64], R11 ;  /* 0x0000000b06007986 */ /* 0x000fe2000c101904 */
[----:B------:R-:W-:Y:S05]  /*0150*/  EXIT ;  /* 0x000000000000794d */ /* 0x000fea0003800000 */
.L_x_0:
[----:B------:R-:W-:-:S00]  /*0160*/  BRA `(.L_x_0) ;  /* 0xfffffffc00fc7947 */ /* 0x000fc0000383ffff */
[----:B------:R-:W-:-:S00]  /*0170*/  NOP ;  /* 0x0000000000007918 */ /* 0x000fc00000000000 */
        /* <DEDUP_REMOVED lines=8> */
.L_x_13:


//--------------------- .text._Z17invert_fft_resultPjjj --------------------------
	.section	.text._Z17invert_fft_resultPjjj,"ax",@progbits
	.align	128
        .global         _Z17invert_fft_resultPjjj
        .type           _Z17invert_fft_resultPjjj,@function
        .size           _Z17invert_fft_resultPjjj,(.L_x_14 - _Z17invert_fft_resultPjjj)
        .other          _Z17invert_fft_resultPjjj,@"STO_CUDA_ENTRY STV_DEFAULT"
_Z17invert_fft_resultPjjj:
.text._Z17invert_fft_resultPjjj:
[----:B------:R-:W-:Y:S01]  /*0000*/  LDC R1, c[0x0][0x37c] ;  /* 0x0000df00ff017b82 */ /* 0x000fe20000000800 */
[----:B------:R-:W0:Y:S07]  /*0010*/  S2R R0, SR_TID.X ;  /* 0x0000000000007919 */ /* 0x000e2e0000002100 */
[----:B------:R-:W0:Y:S01]  /*0020*/  S2UR UR4, SR_CTAID.X ;  /* 0x00000000000479c3 */ /* 0x000e220000002500 */
[----:B------:R-:W1:Y:S07]  /*0030*/  LDCU UR5, c[0x0][0x388] ;  /* 0x00007100ff0577ac */ /* 0x000e6e0008000800 */
[----:B------:R-:W0:Y:S02]  /*0040*/  LDC R15, c[0x0][0x360] ;  /* 0x0000d800ff0f7b82 */ /* 0x000e240000000800 */
[----:B0-----:R-:W-:-:S05]  /*0050*/  IMAD R0, R15, UR4, R0 ;  /* 0x000000040f007c24 */ /* 0x001fca000f8e0200 */
[----:B-1----:R-:W-:-:S13]  /*0060*/  ISETP.GE.U32.AND P0, PT, R0, UR5, PT ;  /* 0x0000000500007c0c */ /* 0x002fda000bf06070 */
[----:B------:R-:W-:Y:S05]  /*0070*/  @P0 EXIT ;  /* 0x000000000000094d */ /* 0x000fea0003800000 */
[----:B------:R-:W0:Y:S01]  /*0080*/  LDC.64 R2, c[0x0][0x380] ;  /* 0x0000e000ff027b82 */ /* 0x000e220000000a00 */
[----:B------:R-:W1:Y:S01]  /*0090*/  LDCU UR4, c[0x0][0x370] ;  /* 0x00006e00ff0477ac */ /* 0x000e620008000800 */
[----:B------:R-:W2:Y:S01]  /*00a0*/  LDCU.64 UR6, c[0x0][0x358] ;  /* 0x00006b00ff0677ac */ /* 0x000ea20008000a00 */
[----:B------:R-:W3:Y:S01]  /*00b0*/  LDCU UR8, c[0x0][0x38c] ;  /* 0x00007180ff0877ac */ /* 0x000ee20008000800 */
[----:B-1----:R-:W-:-:S07]  /*00c0*/  IMAD R15, R15, UR4, RZ ;  /* 0x000000040f0f7c24 */ /* 0x002fce000f8e02ff */
.L_x_1:
[----:B01----:R-:W-:-:S05]  /*00d0*/  IMAD.WIDE R4, R0, 0x4, R2 ;  /* 0x0000000400047825 */ /* 0x003fca00078e0202 */
[----:B--2---:R-:W3:Y:S01]  /*00e0*/  LDG.E R6, desc[UR6][R4.64] ;  /* 0x0000000604067981 */ /* 0x004ee2000c1e1900 */
[----:B------:R-:W-:Y:S01]  /*00f0*/  IADD3 R0, PT, PT, R15, R0, RZ ;  /* 0x000000000f007210 */ /* 0x000fe20007ffe0ff */
[----:B---3--:R-:W-:-:S06]  /*0100*/  IMAD.WIDE.U32 R6, R6, UR8, RZ ;  /* 0x0000000806067c25 */ /* 0x008fcc000f8e00ff */
[----:B------:R-:W-:-:S04]  /*0110*/  IMAD.WIDE.U32 R8, R7, -0xf0f0f0f, RZ ;  /* 0xf0f0f0f107087825 */ /* 0x000fc800078e00ff */
[----:B------:R-:W-:-:S04]  /*0120*/  IMAD.WIDE.U32 R10, P0, R6, -0xf0f0f10, R8 ;  /* 0xf0f0f0f0060a7825 */ /* 0x000fc80007800008 */
[----:B------:R-:W-:Y:S01]  /*0130*/  IMAD.WIDE.U32 R8, R6, -0xf0f0f0f, RZ ;  /* 0xf0f0f0f106087825 */ /* 0x000fe200078e00ff */
[----:B------:R-:W-:Y:S02]  /*0140*/  IADD3.X R13, PT, PT, RZ, RZ, RZ, P0, !PT ;  /* 0x000000ffff0d7210 */ /* 0x000fe400007fe4ff */
[----:B------:R-:W-:Y:S02]  /*0150*/  MOV R12, R11 ;  /* 0x0000000b000c7202 */ /* 0x000fe40000000f00 */
[----:B------:R-:W-:-:S05]  /*0160*/  IADD3 RZ, P0, PT, R9, R10, RZ ;  /* 0x0000000a09ff7210 */ /* 0x000fca0007f1e0ff */
[----:B------:R-:W-:Y:S01]  /*0170*/  IMAD.WIDE.U32.X R8, R7, -0xf0f0f10, R12, P0 ;  /* 0xf0f0f0f007087825 */ /* 0x000fe200000e040c */
[----:B------:R-:W-:-:S04]  /*0180*/  ISETP.GE.U32.AND P0, PT, R0, UR5, PT ;  /* 0x0000000500007c0c */ /* 0x000fc8000bf06070 */
[----:B------:R-:W-:-:S05]  /*0190*/  SHF.R.U64 R9, R8, 0x4, R9 ;  /* 0x0000000408097819 */ /* 0x000fca0000001209 */
[----:B------:R-:W-:-:S05]  /*01a0*/  IMAD R9, R9, -0x11, R6 ;  /* 0xffffffef09097824 */ /* 0x000fca00078e0206 */
[----:B------:R1:W-:Y:S01]  /*01b0*/  STG.E desc[UR6][R4.64], R9 ;  /* 0x0000000904007986 */ /* 0x0003e2000c101906 */
[----:B------:R-:W-:Y:S05]  /*01c0*/  @!P0 BRA `(.L_x_1) ;  /* 0xfffffffc00c08947 */ /* 0x000fea000383ffff */
[----:B------:R-:W-:Y:S05]  /*01d0*/  EXIT ;  /* 0x000000000000794d */ /* 0x000fea0003800000 */
.L_x_2:
        /* <DEDUP_REMOVED lines=10> */
.L_x_14:


//--------------------- .text._Z15fft_butterfliesPjjjj --------------------------
	.section	.text._Z15fft_butterfliesPjjjj,"ax",@progbits
	.align	128
        .global         _Z15fft_butterfliesPjjjj
        .type           _Z15fft_butterfliesPjjjj,@function
        .size           _Z15fft_butterfliesPjjjj,(.L_x_15 - _Z15fft_butterfliesPjjjj)
        .other          _Z15fft_butterfliesPjjjj,@"STO_CUDA_ENTRY STV_DEFAULT"
_Z15fft_butterfliesPjjjj:
.text._Z15fft_butterfliesPjjjj:
        /* <DEDUP_REMOVED lines=8> */
[----:B------:R-:W0:Y:S02]  /*0080*/  LDC R4, c[0x0][0x38c] ;  /* 0x0000e300ff047b82 */ /* 0x000e240000000800 */
[----:B0-----:R-:W-:-:S13]  /*0090*/  ISETP.GE.U32.AND P0, PT, R4, 0x2, PT ;  /* 0x000000020400780c */ /* 0x001fda0003f06070 */
[----:B------:R-:W-:Y:S05]  /*00a0*/  @!P0 EXIT ;  /* 0x000000000000894d */ /* 0x000fea0003800000 */
[----:B------:R-:W0:Y:S01]  /*00b0*/  LDCU.64 UR6, c[0x0][0x380] ;  /* 0x00007000ff0677ac */ /* 0x000e220008000a00 */
[----:B------:R-:W-:Y:S02]  /*00c0*/  SHF.R.U32.HI R0, RZ, 0x1, R4 ;  /* 0x00000001ff007819 */ /* 0x000fe40000011604 */
[----:B------:R-:W-:Y:S01]  /*00d0*/  LOP3.LUT R4, R4, 0x6, RZ, 0xc0, !PT ;  /* 0x0000000604047812 */ /* 0x000fe200078ec0ff */
[----:B------:R-:W1:Y:S01]  /*00e0*/  LDCU UR4, c[0x0][0x370] ;  /* 0x00006e00ff0477ac */ /* 0x000e620008000800 */
[----:B------:R-:W-:Y:S01]  /*00f0*/  LOP3.LUT R2, R0, 0x7ffffffc, RZ, 0xc0, !PT ;  /* 0x7ffffffc00027812 */ /* 0x000fe200078ec0ff */
[----:B------:R-:W2:Y:S03]  /*0100*/  LDCU.64 UR14, c[0x0][0x358] ;  /* 0x00006b00ff0e77ac */ /* 0x000ea60008000a00 */
[----:B------:R-:W-:Y:S01]  /*0110*/  IADD3 R5, PT, PT, -R2, RZ, RZ ;  /* 0x000000ff02057210 */ /* 0x000fe20007ffe1ff */
[----:B0-----:R-:W-:Y:S01]  /*0120*/  UIADD3 UR5, UP0, UPT, UR6, 0x8, URZ ;  /* 0x0000000806057890 */ /* 0x001fe2000ff1e0ff */
[----:B-1----:R-:W-:-:S03]  /*0130*/  IMAD R6, R6, UR4, RZ ;  /* 0x0000000406067c24 */ /* 0x002fc6000f8e02ff */
[----:B------:R-:W-:-:S12]  /*0140*/  UIADD3.X UR6, UPT, UPT, URZ, UR7, URZ, UP0, !UPT ;  /* 0x00000007ff067290 */ /* 0x000fd800087fe4ff */
.L_x_7:
[----:B0-2---:R-:W0:Y:S02]  /*0150*/  LDC R8, c[0x0][0x38c] ;  /* 0x0000e300ff087b82 */ /* 0x005e240000000800 */
[----:B0-----:R-:W0:Y:S01]  /*0160*/  I2F.U32.RP R7, R8 ;  /* 0x0000000800077306 */ /* 0x001e220000209000 */
[----:B------:R-:W-:-:S07]  /*0170*/  ISETP.NE.U32.AND P1, PT, R8, RZ, PT ;  /* 0x000000ff0800720c */ /* 0x000fce0003f25070 */
[----:B0-----:R-:W0:Y:S02]  /*0180*/  MUFU.RCP R7, R7 ;  /* 0x0000000700077308 */ /* 0x001e240000001000 */
[----:B01----:R-:W-:-:S06]  /*0190*/  IADD3 R10, PT, PT, R7, 0xffffffe, RZ ;  /* 0x0ffffffe070a7810 */ /* 0x003fcc0007ffe0ff */
[----:B------:R0:W1:Y:S02]  /*01a0*/  F2I.FTZ.U32.TRUNC.NTZ R11, R10 ;  /* 0x0000000a000b7305 */ /* 0x000064000021f000 */
[----:B0-----:R-:W-:Y:S02]  /*01b0*/  HFMA2 R10, -RZ, RZ, 0, 0 ;  /* 0x00000000ff0a7431 */ /* 0x001fe400000001ff */
[----:B-1----:R-:W-:-:S04]  /*01c0*/  IMAD.MOV R9, RZ, RZ, -R11 ;  /* 0x000000ffff097224 */ /* 0x002fc800078e0a0b */
[----:B------:R-:W-:-:S04]  /*01d0*/  IMAD R9, R9, R8, RZ ;  /* 0x0000000809097224 */ /* 0x000fc800078e02ff */
[----:B------:R-:W-:-:S06]  /*01e0*/  IMAD.HI.U32 R12, R11, R9, R10 ;  /* 0x000000090b0c7227 */ /* 0x000fcc00078e000a */
[----:B------:R-:W-:-:S05]  /*01f0*/  IMAD.HI.U32 R12, R12, R3, RZ ;  /* 0x000000030c0c7227 */ /* 0x000fca00078e00ff */
[----:B------:R-:W-:-:S05]  /*0200*/  IADD3 R12, PT, PT, -R12, RZ, RZ ;  /* 0x000000ff0c0c7210 */ /* 0x000fca0007ffe1ff */
[----:B------:R-:W-:-:S05]  /*0210*/  IMAD R9, R8, R12, R3 ;  /* 0x0000000c08097224 */ /* 0x000fca00078e0203 */
[----:B------:R-:W-:-:S13]  /*0220*/  ISETP.GE.U32.AND P0, PT, R9, R8, PT ;  /* 0x000000080900720c */ /* 0x000fda0003f06070 */
[----:B------:R-:W-:-:S05]  /*0230*/  @P0 IMAD.IADD R9, R9, 0x1, -R8 ;  /* 0x0000000109090824 */ /* 0x000fca00078e0a08 */
[----:B------:R-:W-:-:S13]  /*0240*/  ISETP.GE.U32.AND P0, PT, R9, R8, PT ;  /* 0x000000080900720c */ /* 0x000fda0003f06070 */
[-C--:B------:R-:W-:Y:S02]  /*0250*/  @P0 IADD3 R9, PT, PT, R9, -R8.reuse, RZ ;  /* 0x8000000809090210 */ /* 0x080fe40007ffe0ff */
[----:B------:R-:W-:-:S04]  /*0260*/  @!P1 LOP3.LUT R9, RZ, R8, RZ, 0x33, !PT ;  /* 0x00000008ff099212 */ /* 0x000fc800078e33ff */
[----:B------:R-:W-:-:S13]  /*0270*/  ISETP.NE.AND P0, PT, R9, RZ, PT ;  /* 0x000000ff0900720c */ /* 0x000fda0003f05270 */
[----:B--2---:R-:W-:Y:S05]  /*0280*/  @P0 EXIT ;  /* 0x000000000000094d */ /* 0x004fea0003800000 */
[----:B------:R-:W-:Y:S01]  /*0290*/  IADD3 R7, PT, PT, R0, -0x1, RZ ;  /* 0xffffffff00077810 */ /* 0x000fe20007ffe0ff */
[----:B------:R-:W-:Y:S01]  /*02a0*/  UMOV UR8, 0x1 ;  /* 0x0000000100087882 */ /* 0x000fe20000000000 */
[----:B------:R-:W-:Y:S01]  /*02b0*/  UMOV UR4, URZ ;  /* 0x000000ff00047c82 */ /* 0x000fe20008000000 */
[----:B------:R-:W-:Y:S01]  /*02c0*/  IMAD.MOV.U32 R22, RZ, RZ, RZ ;  /* 0x000000ffff167224 */ /* 0x000fe200078e00ff */
[----:B------:R-:W-:-:S13]  /*02d0*/  ISETP.GE.U32.AND P0, PT, R7, 0x3, PT ;  /* 0x000000030700780c */ /* 0x000fda0003f06070 */
[----:B------:R-:W-:Y:S05]  /*02e0*/  @!P0 BRA `(.L_x_3) ;  /* 0x0000000800708947 */ /* 0x000fea0003800000 */
[----:B------:R-:W-:Y:S01]  /*02f0*/  IADD3 R9, PT, PT, R0, 0x3, R3 ;  /* 0x0000000300097810 */ /* 0x000fe20007ffe003 */
[----:B------:R-:W0:Y:S01]  /*0300*/  LDCU UR7, c[0x0][0x390] ;  /* 0x00007200ff0777ac */ /* 0x000e220008000800 */
[----:B------:R-:W-:Y:S02]  /*0310*/  MOV R7, R3 ;  /* 0x0000000300077202 */ /* 0x000fe40000000f00 */
[----:B------:R-:W-:Y:S01]  /*0320*/  MOV R24, R5 ;  /* 0x0000000500187202 */ /* 0x000fe20000000f00 */
[----:B------:R-:W-:Y:S01]  /*0330*/  UMOV UR8, 0x1 ;  /* 0x0000000100087882 */ /* 0x000fe20000000000 */
[----:B------:R-:W-:-:S05]  /*0340*/  UMOV UR4, URZ ;  /* 0x000000ff00047c82 */ /* 0x000fca0008000000 */
.L_x_4:
[----:B-1----:R-:W1:Y:S01]  /*0350*/  LDC.64 R10, c[0x0][0x380] ;  /* 0x0000e000ff0a7b82 */ /* 0x002e620000000a00 */
[----:B------:R-:W-:-:S04]  /*0360*/  VIADD R13, R9, 0xfffffffd ;  /* 0xfffffffd090d7836 */ /* 0x000fc80000000000 */
[----:B-1----:R-:W-:-:S05]  /*0370*/  IMAD.WIDE.U32 R12, R13, 0x4, R10 ;  /* 0x000000040d0c7825 */ /* 0x002fca00078e000a */
[----:B------:R-:W2:Y:S01]  /*0380*/  LDG.E R16, desc[UR14][R12.64] ;  /* 0x0000000e0c107981 */ /* 0x000ea2000c1e1900 */
[----:B------:R-:W-:Y:S02]  /*0390*/  MOV R14, UR5 ;  /* 0x00000005000e7c02 */ /* 0x000fe40008000f00 */
[----:B------:R-:W-:-:S03]  /*03a0*/  MOV R15, UR6 ;  /* 0x00000006000f7c02 */ /* 0x000fc60008000f00 */
[----:B------:R-:W-:-:S05]  /*03b0*/  IMAD.WIDE R14, R7, 0x4, R14 ;  /* 0x00000004070e7825 */ /* 0x000fca00078e020e */
[----:B------:R-:W3:Y:S01]  /*03c0*/  LDG.E R25, desc[UR14][R14.64+-0x8] ;  /* 0xfffff80e0e197981 */ /* 0x000ee2000c1e1900 */
[C---:B--2---:R-:W-:Y:S02]  /*03d0*/  IMAD R19, R16.reuse, UR4, RZ ;  /* 0x0000000410137c24 */ /* 0x044fe4000f8e02ff */
[----:B------:R-:W-:-:S04]  /*03e0*/  IMAD.WIDE.U32 R16, R16, UR8, RZ ;  /* 0x0000000810107c25 */ /* 0x000fc8000f8e00ff */
[----:B------:R-:W-:Y:S02]  /*03f0*/  IMAD.IADD R17, R17, 0x1, R19 ;  /* 0x0000000111117824 */ /* 0x000fe400078e0213 */
[----:B------:R-:W-:-:S04]  /*0400*/  IMAD.WIDE.U32 R20, R16, -0xf0f0f0f, RZ ;  /* 0xf0f0f0f110147825 */ /* 0x000fc800078e00ff */
[----:B------:R-:W-:-:S04]  /*0410*/  IMAD.WIDE.U32 R18, R17, -0xf0f0f0f, RZ ;  /* 0xf0f0f0f111127825 */ /* 0x000fc800078e00ff */
[----:B------:R-:W-:-:S05]  /*0420*/  IMAD.WIDE.U32 R18, P0, R16, -0xf0f0f10, R18 ;  /* 0xf0f0f0f010127825 */ /* 0x000fca0007800012 */
[----:B------:R-:W-:Y:S02]  /*0430*/  IADD3.X R23, PT, PT, RZ, RZ, RZ, P0, !PT ;  /* 0x000000ffff177210 */ /* 0x000fe400007fe4ff */
[----:B------:R-:W-:Y:S02]  /*0440*/  IADD3 RZ, P0, PT, R21, R18, RZ ;  /* 0x0000001215ff7210 */ /* 0x000fe40007f1e0ff */
[----:B------:R-:W-:-:S05]  /*0450*/  MOV R22, R19 ;  /* 0x0000001300167202 */ /* 0x000fca0000000f00 */
[----:B------:R-:W-:Y:S01]  /*0460*/  IMAD.WIDE.U32.X R22, R17, -0xf0f0f10, R22, P0 ;  /* 0xf0f0f0f011167825 */ /* 0x000fe200000e0416 */
[----:B------:R-:W-:-:S04]  /*0470*/  IADD3 R17, PT, PT, R9, -0x2, RZ ;  /* 0xfffffffe09117810 */ /* 0x000fc80007ffe0ff */
[----:B------:R-:W-:-:S05]  /*0480*/  SHF.R.U64 R23, R22, 0x4, R23 ;  /* 0x0000000416177819 */ /* 0x000fca0000001217 */
[----:B------:R-:W-:-:S04]  /*0490*/  IMAD R16, R23, -0x11, R16 ;  /* 0xffffffef17107824 */ /* 0x000fc800078e0210 */
[C---:B---3--:R-:W-:Y:S01]  /*04a0*/  IMAD.IADD R19, R25.reuse, 0x1, R16 ;  /* 0x0000000119137824 */ /* 0x048fe200078e0210 */
[CC--:B------:R-:W-:Y:S02]  /*04b0*/  ISETP.GE.AND P1, PT, R25.reuse, R16.reuse, PT ;  /* 0x000000101900720c */ /* 0x0c0fe40003f26270 */
[----:B------:R-:W-:Y:S01]  /*04c0*/  IADD3 R25, PT, PT, R25, -R16, RZ ;  /* 0x8000001019197210 */ /* 0x000fe20007ffe0ff */
[----:B------:R-:W-:Y:S01]  /*04d0*/  IMAD.WIDE.U32 R16, R17, 0x4, R10 ;  /* 0x0000000411107825 */ /* 0x000fe200078e000a */
[----:B------:R-:W-:-:S09]  /*04e0*/  ISETP.GE.U32.AND P0, PT, R19, 0x11, PT ;  /* 0x000000111300780c */ /* 0x000fd20003f06070 */
[----:B------:R-:W-:-:S04]  /*04f0*/  @!P1 IADD3 R25, PT, PT, R25, 0x11, RZ ;  /* 0x0000001119199810 */ /* 0x000fc80007ffe0ff */
[----:B------:R-:W-:-:S05]  /*0500*/  @P0 VIADD R19, R19, 0xffffffef ;  /* 0xffffffef13130836 */ /* 0x000fca0000000000 */
[----:B------:R-:W-:Y:S04]  /*0510*/  STG.E desc[UR14][R14.64+-0x8], R19 ;  /* 0xfffff8130e007986 */ /* 0x000fe8000c10190e */
[----:B------:R1:W-:Y:S04]  /*0520*/  STG.E desc[UR14][R12.64], R25 ;  /* 0x000000190c007986 */ /* 0x0003e8000c10190e */
[----:B------:R-:W1:Y:S04]  /*0530*/  LDG.E R20, desc[UR14][R16.64] ;  /* 0x0000000e10147981 */ /* 0x000e68000c1e1900 */
[----:B------:R-:W2:Y:S01]  /*0540*/  LDG.E R22, desc[UR14][R14.64+-0x4] ;  /* 0xfffffc0e0e167981 */ /* 0x000ea2000c1e1900 */
[----:B0-----:R-:W-:-:S02]  /*0550*/  UIMAD.WIDE.U32 UR8, UR8, UR7, URZ ;  /* 0x00000007080872a5 */ /* 0x001fc4000f8e00ff */
[----:B------:R-:W-:Y:S02]  /*0560*/  UIMAD UR4, UR4, UR7, URZ ;  /* 0x00000007040472a4 */ /* 0x000fe4000f8e02ff */
[----:B------:R-:W-:Y:S02]  /*0570*/  UIMAD.WIDE.U32 UR16, UR8, -0xf0f0f0f, URZ ;  /* 0xf0f0f0f1081078a5 */ /* 0x000fe4000f8e00ff */
[----:B------:R-:W-:-:S04]  /*0580*/  UIADD3 UR9, UPT, UPT, UR9, UR4, URZ ;  /* 0x0000000409097290 */ /* 0x000fc8000fffe0ff */
[----:B------:R-:W-:-:S04]  /*0590*/  UIMAD.WIDE.U32 UR10, UR9, -0xf0f0f0f, URZ ;  /* 0xf0f0f0f1090a78a5 */ /* 0x000fc8000f8e00ff */
[----:B------:R-:W-:-:S04]  /*05a0*/  UIMAD.WIDE.U32 UR10, UP0, UR8, -0xf0f0f10, UR10 ;  /* 0xf0f0f0f0080a78a5 */ /* 0x000fc8000f80000a */
[----:B------:R-:W-:Y:S02]  /*05b0*/  UIADD3.X UR13, UPT, UPT, URZ, URZ, URZ, UP0, !UPT ;  /* 0x000000ffff0d7290 */ /* 0x000fe400087fe4ff */
[----:B------:R-:W-:Y:S01]  /*05c0*/  UIADD3 URZ, UP0, UPT, UR17, UR10, URZ ;  /* 0x0000000a11ff7290 */ /* 0x000fe2000ff1e0ff */
[----:B------:R-:W-:-:S03]  /*05d0*/  UMOV UR12, UR11 ;  /* 0x0000000b000c7c82 */ /* 0x000fc60008000000 */
[----:B------:R-:W-:-:S04]  /*05e0*/  UIMAD.WIDE.U32.X UR10, UR9, -0xf0f0f10, UR12, UP0 ;  /* 0xf0f0f0f0090a78a5 */ /* 0x000fc800080e040c */
[----:B------:R-:W-:Y:S02]  /*05f0*/  USHF.R.U64 UR4, UR10, 0x4, UR11 ;  /* 0x000000040a047899 */ /* 0x000fe4000800120b */
[----:B------:R-:W-:Y:S02]  /*0600*/  USHF.R.U32.HI UR10, URZ, 0x4, UR11 ;  /* 0x00000004ff0a7899 */ /* 0x000fe4000801160b */
[----:B------:R-:W-:Y:S02]  /*0610*/  UIMAD.WIDE.U32 UR8, UR4, -0x11, UR8 ;  /* 0xffffffef040878a5 */ /* 0x000fe4000f8e0008 */
[----:B------:R-:W-:-:S04]  /*0620*/  UIMAD UR10, UR10, -0x11, URZ ;  /* 0xffffffef0a0a78a4 */ /* 0x000fc8000f8e02ff */
[----:B------:R-:W-:-:S06]  /*0630*/  UIADD3 UR4, UPT, UPT, UR9, -UR4, UR10 ;  /* 0x8000000409047290 */ /* 0x000fcc000fffe00a */
[C---:B-1----:R-:W-:Y:S02]  /*0640*/  IMAD R13, R20.reuse, UR4, RZ ;  /* 0x00000004140d7c24 */ /* 0x042fe4000f8e02ff */
[----:B------:R-:W-:-:S05]  /*0650*/  IMAD.WIDE.U32 R20, R20, UR8, RZ ;  /* 0x0000000814147c25 */ /* 0x000fca000f8e00ff */
[----:B------:R-:W-:Y:S01]  /*0660*/  IADD3 R21, PT, PT, R21, R13, RZ ;  /* 0x0000000d15157210 */ /* 0x000fe20007ffe0ff */
[----:B------:R-:W-:-:S04]  /*0670*/  IMAD.WIDE.U32 R18, R20, 0xf0f0f10, RZ ;  /* 0x0f0f0f1014127825 */ /* 0x000fc800078e00ff */
[----:B------:R-:W-:-:S04]  /*0680*/  IMAD.WIDE.U32 R12, R21, 0xf0f0f10, RZ ;  /* 0x0f0f0f10150c7825 */ /* 0x000fc800078e00ff */
[----:B------:R-:W-:-:S03]  /*0690*/  IMAD.WIDE.U32 R12, R20, 0xf0f0f0f, R12 ;  /* 0x0f0f0f0f140c7825 */ /* 0x000fc600078e000c */
[----:B------:R-:W-:-:S05]  /*06a0*/  IADD3 RZ, P0, PT, R19, R12, RZ ;  /* 0x0000000c13ff7210 */ /* 0x000fca0007f1e0ff */
[----:B------:R-:W-:-:S04]  /*06b0*/  IMAD.X R21, R21, 0xf0f0f0f, R13, P0 ;  /* 0x0f0f0f0f15157824 */ /* 0x000fc800000e060d */
[----:B------:R-:W-:-:S04]  /*06c0*/  IMAD R21, R21, -0x11, R20 ;  /* 0xffffffef15157824 */ /* 0x000fc800078e0214 */
[C---:B--2---:R-:W-:Y:S01]  /*06d0*/  IMAD.IADD R13, R22.reuse, 0x1, R21 ;  /* 0x00000001160d7824 */ /* 0x044fe200078e0215 */
[CC--:B------:R-:W-:Y:S02]  /*06e0*/  ISETP.GE.AND P1, PT, R22.reuse, R21.reuse, PT ;  /* 0x000000151600720c */ /* 0x0c0fe40003f26270 */
[----:B------:R-:W-:Y:S02]  /*06f0*/  IADD3 R19, PT, PT, R22, -R21, RZ ;  /* 0x8000001516137210 */ /* 0x000fe40007ffe0ff */
[----:B------:R-:W-:Y:S02]  /*0700*/  ISETP.GE.U32.AND P0, PT, R13, 0x11, PT ;  /* 0x000000110d00780c */ /* 0x000fe40003f06070 */
[----:B------:R-:W-:-:S05]  /*0710*/  IADD3 R21, PT, PT, R9, -0x1, RZ ;  /* 0xffffffff09157810 */ /* 0x000fca0007ffe0ff */
[----:B------:R-:W-:Y:S02]  /*0720*/  IMAD.WIDE.U32 R20, R21, 0x4, R10 ;  /* 0x0000000415147825 */ /* 0x000fe400078e000a */
[----:B------:R-:W-:-:S04]  /*0730*/  @!P1 IADD3 R19, PT, PT, R19, 0x11, RZ ;  /* 0x0000001113139810 */ /* 0x000fc80007ffe0ff */
[----:B------:R-:W-:-:S05]  /*0740*/  @P0 VIADD R13, R13, 0xffffffef ;  /* 0xffffffef0d0d0836 */ /* 0x000fca0000000000 */
[----:B------:R0:W-:Y:S04]  /*0750*/  STG.E desc[UR14][R14.64+-0x4], R13 ;  /* 0xfffffc0d0e007986 */ /* 0x0001e8000c10190e */
[----:B------:R1:W-:Y:S04]  /*0760*/  STG.E desc[UR14][R16.64], R19 ;  /* 0x0000001310007986 */ /* 0x0003e8000c10190e */
[----:B------:R-:W0:Y:S04]  /*0770*/  LDG.E R18, desc[UR14][R20.64] ;  /* 0x0000000e14127981 */ /* 0x000e28000c1e1900 */
[----:B------:R-:W2:Y:S01]  /*0780*/  LDG.E R22, desc[UR14][R14.64] ;  /* 0x0000000e0e167981 */ /* 0x000ea2000c1e1900 */
[----:B------:R-:W-:Y:S01]  /*0790*/  UIMAD.WIDE.U32 UR8, UR8, UR7, URZ ;  /* 0x00000007080872a5 */ /* 0x000fe2000f8e00ff */
[----:B------:R-:W-:Y:S01]  /*07a0*/  IMAD.WIDE.U32 R10, R9, 0x4, R10 ;  /* 0x00000004090a7825 */ /* 0x000fe200078e000a */
[----:B------:R-:W-:-:S02]  /*07b0*/  UIMAD UR4, UR4, UR7, URZ ;  /* 0x00000007040472a4 */ /* 0x000fc4000f8e02ff */
[----:B------:R-:W-:Y:S02]  /*07c0*/  UIMAD.WIDE.U32 UR16, UR8, 0xf0f0f10, URZ ;  /* 0x0f0f0f10081078a5 */ /* 0x000fe4000f8e00ff */
[----:B------:R-:W-:-:S04]  /*07d0*/  UIADD3 UR9, UPT, UPT, UR9, UR4, URZ ;  /* 0x0000000409097290 */ /* 0x000fc8000fffe0ff */
[----:B------:R-:W-:-:S04]  /*07e0*/  UIMAD.WIDE.U32 UR10, UR9, 0xf0f0f10, URZ ;  /* 0x0f0f0f10090a78a5 */ /* 0x000fc8000f8e00ff */
[----:B------:R-:W-:-:S04]  /*07f0*/  UIMAD.WIDE.U32 UR10, UP0, UR8, 0xf0f0f0f, UR10 ;  /* 0x0f0f0f0f080a78a5 */ /* 0x000fc8000f80000a */
[----:B------:R-:W-:Y:S02]  /*0800*/  UIADD3.X UR13, UPT, UPT, URZ, URZ, URZ, UP0, !UPT ;  /* 0x000000ffff0d7290 */ /* 0x000fe400087fe4ff */
[----:B------:R-:W-:Y:S01]  /*0810*/  UIADD3 URZ, UP0, UPT, UR17, UR10, URZ ;  /* 0x0000000a11ff7290 */ /* 0x000fe2000ff1e0ff */
[----:B------:R-:W-:-:S03]  /*0820*/  UMOV UR12, UR11 ;  /* 0x0000000b000c7c82 */ /* 0x000fc60008000000 */
[----:B------:R-:W-:-:S04]  /*0830*/  UIMAD.WIDE.U32.X UR10, UR9, 0xf0f0f0f, UR12, UP0 ;  /* 0x0f0f0f0f090a78a5 */ /* 0x000fc800080e040c */
[----:B------:R-:W-:Y:S02]  /*0840*/  UIMAD.WIDE.U32 UR8, UR10, -0x11, UR8 ;  /* 0xffffffef0a0878a5 */ /* 0x000fe4000f8e0008 */
[----:B------:R-:W-:-:S04]  /*0850*/  UIMAD UR4, UR11, -0x11, URZ ;  /* 0xffffffef0b0478a4 */ /* 0x000fc8000f8e02ff */
[----:B------:R-:W-:-:S06]  /*0860*/  UIADD3 UR10, UPT, UPT, UR9, -UR10, UR4 ;  /* 0x8000000a090a7290 */ /* 0x000fcc000fffe004 */
[C---:B0-----:R-:W-:Y:S02]  /*0870*/  IMAD R13, R18.reuse, UR10, RZ ;  /* 0x0000000a120d7c24 */ /* 0x041fe4000f8e02ff */
[----:B-1----:R-:W-:-:S05]  /*0880*/  IMAD.WIDE.U32 R18, R18, UR8, RZ ;  /* 0x0000000812127c25 */ /* 0x002fca000f8e00ff */
        /* <DEDUP_REMOVED lines=10> */
[----:B------:R-:W-:-:S09]  /*0930*/  ISETP.GE.U32.AND P0, PT, R13, 0x11, PT ;  /* 0x000000110d00780c */ /* 0x000fd20003f06070 */
[----:B------:R-:W-:-:S04]  /*0940*/  @!P1 VIADD R19, R19, 0x11 ;  /* 0x0000001113139836 */ /* 0x000fc80000000000 */
[----:B------:R-:W-:-:S05]  /*0950*/  @P0 IADD3 R13, PT, PT, R13, -0x11, RZ ;  /* 0xffffffef0d0d0810 */ /* 0x000fca0007ffe0ff */
[----:B------:R0:W-:Y:S04]  /*0960*/  STG.E desc[UR14][R14.64], R13 ;  /* 0x0000000d0e007986 */ /* 0x0001e8000c10190e */
[----:B------:R1:W-:Y:S04]  /*0970*/  STG.E desc[UR14][R20.64], R19 ;  /* 0x0000001314007986 */ /* 0x0003e8000c10190e */
[----:B------:R-:W0:Y:S04]  /*0980*/  LDG.E R18, desc[UR14][R10.64] ;  /* 0x0000000e0a127981 */ /* 0x000e28000c1e1900 */
[----:B------:R-:W2:Y:S01]  /*0990*/  LDG.E R22, desc[UR14][R14.64+0x4] ;  /* 0x0000040e0e167981 */ /* 0x000ea2000c1e1900 */
[----:B------:R-:W-:Y:S01]  /*09a0*/  UIMAD.WIDE.U32 UR8, UR8, UR7, URZ ;  /* 0x00000007080872a5 */ /* 0x000fe2000f8e00ff */
[----:B------:R-:W-:Y:S01]  /*09b0*/  VIADD R24, R24, 0x4 ;  /* 0x0000000418187836 */ /* 0x000fe20000000000 */
[----:B------:R-:W-:Y:S01]  /*09c0*/  UIMAD UR10, UR10, UR7, URZ ;  /* 0x000000070a0a72a4 */ /* 0x000fe2000f8e02ff */
[----:B------:R-:W-:Y:S01]  /*09d0*/  IADD3 R9, PT, PT, R9, 0x4, RZ ;  /* 0x0000000409097810 */ /* 0x000fe20007ffe0ff */
[----:B------:R-:W-:Y:S01]  /*09e0*/  UIMAD.WIDE.U32 UR16, UR8, 0xf0f0f10, URZ ;  /* 0x0f0f0f10081078a5 */ /* 0x000fe2000f8e00ff */
[----:B------:R-:W-:Y:S01]  /*09f0*/  IADD3 R7, PT, PT, R7, 0x4, RZ ;  /* 0x0000000407077810 */ /* 0x000fe20007ffe0ff */
        /* <DEDUP_REMOVED lines=10> */
[C---:B0-----:R-:W-:Y:S01]  /*0aa0*/  IMAD R13, R18.reuse, UR10, RZ ;  /* 0x0000000a120d7c24 */ /* 0x041fe2000f8e02ff */
[----:B------:R-:W-:Y:S01]  /*0ab0*/  UIMAD UR10, UR10, UR7, URZ ;  /* 0x000000070a0a72a4 */ /* 0x000fe2000f8e02ff */
[----:B-1----:R-:W-:Y:S01]  /*0ac0*/  IMAD.WIDE.U32 R18, R18, UR8, RZ ;  /* 0x0000000812127c25 */ /* 0x002fe2000f8e00ff */
[----:B------:R-:W-:-:S04]  /*0ad0*/  UIMAD.WIDE.U32 UR8, UR8, UR7, URZ ;  /* 0x00000007080872a5 */ /* 0x000fc8000f8e00ff */
[----:B------:R-:W-:Y:S01]  /*0ae0*/  IADD3 R19, PT, PT, R19, R13, RZ ;  /* 0x0000000d13137210 */ /* 0x000fe20007ffe0ff */
[----:B------:R-:W-:Y:S01]  /*0af0*/  IMAD.WIDE.U32 R12, R18, 0xf0f0f10, RZ ;  /* 0x0f0f0f10120c7825 */ /* 0x000fe200078e00ff */
[----:B------:R-:W-:Y:S02]  /*0b00*/  UIADD3 UR9, UPT, UPT, UR9, UR10, URZ ;  /* 0x0000000a09097290 */ /* 0x000fe4000fffe0ff */
[----:B------:R-:W-:Y:S01]  /*0b10*/  UIMAD.WIDE.U32 UR16, UR8, 0xf0f0f10, URZ ;  /* 0x0f0f0f10081078a5 */ /* 0x000fe2000f8e00ff */
[----:B------:R-:W-:Y:S01]  /*0b20*/  IMAD.WIDE.U32 R16, R19, 0xf0f0f10, RZ ;  /* 0x0f0f0f1013107825 */ /* 0x000fe200078e00ff */
[----:B------:R-:W-:-:S04]  /*0b30*/  UIMAD.WIDE.U32 UR10, UR9, 0xf0f0f10, URZ ;  /* 0x0f0f0f10090a78a5 */ /* 0x000fc8000f8e00ff */
[----:B------:R-:W-:Y:S01]  /*0b40*/  UIMAD.WIDE.U32 UR10, UP0, UR8, 0xf0f0f0f, UR10 ;  /* 0x0f0f0f0f080a78a5 */ /* 0x000fe2000f80000a */
[----:B------:R-:W-:-:S03]  /*0b50*/  IMAD.WIDE.U32 R16, R18, 0xf0f0f0f, R16 ;  /* 0x0f0f0f0f12107825 */ /* 0x000fc600078e0010 */
[----:B------:R-:W-:Y:S01]  /*0b60*/  UIADD3.X UR13, UPT, UPT, URZ, URZ, URZ, UP0, !UPT ;  /* 0x000000ffff0d7290 */ /* 0x000fe200087fe4ff */
[----:B------:R-:W-:Y:S01]  /*0b70*/  IADD3 RZ, P0, PT, R13, R16, RZ ;  /* 0x000000100dff7210 */ /* 0x000fe20007f1e0ff */
[----:B------:R-:W-:Y:S01]  /*0b80*/  UIADD3 URZ, UP0, UPT, UR17, UR10, URZ ;  /* 0x0000000a11ff7290 */ /* 0x000fe2000ff1e0ff */
[----:B------:R-:W-:-:S03]  /*0b90*/  UMOV UR12, UR11 ;  /* 0x0000000b000c7c82 */ /* 0x000fc60008000000 */
[----:B------:R-:W-:Y:S01]  /*0ba0*/  IMAD.X R19, R19, 0xf0f0f0f, R17, P0 ;  /* 0x0f0f0f0f13137824 */ /* 0x000fe200000e0611 */
[----:B------:R-:W-:-:S03]  /*0bb0*/  UIMAD.WIDE.U32.X UR10, UR9, 0xf0f0f0f, UR12, UP0 ;  /* 0x0f0f0f0f090a78a5 */ /* 0x000fc600080e040c */
[----:B------:R-:W-:Y:S01]  /*0bc0*/  IMAD R19, R19, -0x11, R18 ;  /* 0xffffffef13137824 */ /* 0x000fe200078e0212 */
[----:B------:R-:W-:Y:S02]  /*0bd0*/  UIMAD.WIDE.U32 UR8, UR10, -0x11, UR8 ;  /* 0xffffffef0a0878a5 */ /* 0x000fe4000f8e0008 */
[----:B------:R-:W-:Y:S02]  /*0be0*/  UIMAD UR4, UR11, -0x11, URZ ;  /* 0xffffffef0b0478a4 */ /* 0x000fe4000f8e02ff */
[CC--:B--2---:R-:W-:Y:S02]  /*0bf0*/  IADD3 R13, PT, PT, R22.reuse, R19.reuse, RZ ;  /* 0x00000013160d7210 */ /* 0x0c4fe40007ffe0ff */
[C---:B------:R-:W-:Y:S01]  /*0c00*/  ISETP.GE.AND P1, PT, R22.reuse, R19, PT ;  /* 0x000000131600720c */ /* 0x040fe20003f26270 */
[----:B------:R-:W-:Y:S01]  /*0c10*/  IMAD.IADD R19, R22, 0x1, -R19 ;  /* 0x0000000116137824 */ /* 0x000fe200078e0a13 */
[----:B------:R-:W-:Y:S01]  /*0c20*/  ISETP.GE.U32.AND P0, PT, R13, 0x11, PT ;  /* 0x000000110d00780c */ /* 0x000fe20003f06070 */
[----:B------:R-:W-:-:S10]  /*0c30*/  UIADD3 UR4, UPT, UPT, UR9, -UR10, UR4 ;  /* 0x8000000a09047290 */ /* 0x000fd4000fffe004 */
[----:B------:R-:W-:Y:S02]  /*0c40*/  @!P1 IADD3 R19, PT, PT, R19, 0x11, RZ ;  /* 0x0000001113139810 */ /* 0x000fe40007ffe0ff */
[----:B------:R-:W-:Y:S02]  /*0c50*/  @P0 IADD3 R13, PT, PT, R13, -0x11, RZ ;  /* 0xffffffef0d0d0810 */ /* 0x000fe40007ffe0ff */
[----:B------:R-:W-:-:S03]  /*0c60*/  ISETP.NE.AND P0, PT, R24, RZ, PT ;  /* 0x000000ff1800720c */ /* 0x000fc60003f05270 */
[----:B------:R1:W-:Y:S04]  /*0c70*/  STG.E desc[UR14][R14.64+0x4], R13 ;  /* 0x0000040d0e007986 */ /* 0x0003e8000c10190e */
[----:B------:R1:W-:Y:S06]  /*0c80*/  STG.E desc[UR14][R10.64], R19 ;  /* 0x000000130a007986 */ /* 0x0003ec000c10190e */
[----:B------:R-:W-:Y:S05]  /*0c90*/  @P0 BRA `(.L_x_4) ;  /* 0xfffffff400ac0947 */ /* 0x000fea000383ffff */
[----:B------:R-:W-:-:S07]  /*0ca0*/  IMAD.MOV.U32 R22, RZ, RZ, R2 ;  /* 0x000000ffff167224 */ /* 0x000fce00078e0002 */
.L_x_3:
[----:B------:R-:W-:-:S13]  /*0cb0*/  ISETP.NE.AND P0, PT, R4, RZ, PT ;  /* 0x000000ff0400720c */ /* 0x000fda0003f05270 */
[----:B------:R-:W-:Y:S05]  /*0cc0*/  @!P0 BRA `(.L_x_5) ;  /* 0x0000000400b48947 */ /* 0x000fea0003800000 */
[----:B------:R-:W-:Y:S02]  /*0cd0*/  ISETP.NE.AND P1, PT, R4, 0x2, PT ;  /* 0x000000020400780c */ /* 0x000fe40003f25270 */
[----:B------:R-:W-:-:S11]  /*0ce0*/  LOP3.LUT P0, RZ, R8, 0x2, RZ, 0xc0, !PT ;  /* 0x0000000208ff7812 */ /* 0x000fd6000780c0ff */
[----:B------:R-:W-:Y:S05]  /*0cf0*/  @!P1 BRA `(.L_x_6) ;  /* 0x0000000400389947 */ /* 0x000fea0003800000 */
[----:B------:R-:W0:Y:S01]  /*0d00*/  LDC.64 R8, c[0x0][0x380] ;  /* 0x0000e000ff087b82 */ /* 0x000e220000000a00 */
[----:B-1----:R-:W-:Y:S01]  /*0d10*/  IADD3 R13, PT, PT, R22, R3, RZ ;  /* 0x00000003160d7210 */ /* 0x002fe20007ffe0ff */
[----:B------:R-:W1:Y:S03]  /*0d20*/  LDCU UR7, c[0x0][0x390] ;  /* 0x00007200ff0777ac */ /* 0x000e660008000800 */
[----:B------:R-:W-:-:S05]  /*0d30*/  IADD3 R7, PT, PT, R0, R13, RZ ;  /* 0x0000000d00077210 */ /* 0x000fca0007ffe0ff */
[----:B0-----:R-:W-:-:S05]  /*0d40*/  IMAD.WIDE.U32 R10, R7, 0x4, R8 ;  /* 0x00000004070a7825 */ /* 0x001fca00078e0008 */
[----:B------:R-:W2:Y:S01]  /*0d50*/  LDG.E R14, desc[UR14][R10.64] ;  /* 0x0000000e0a0e7981 */ /* 0x000ea2000c1e1900 */
[----:B------:R-:W-:-:S05]  /*0d60*/  IMAD.WIDE R12, R13, 0x4, R8 ;  /* 0x000000040d0c7825 */ /* 0x000fca00078e0208 */
[----:B------:R-:W3:Y:S01]  /*0d70*/  LDG.E R23, desc[UR14][R12.64] ;  /* 0x0000000e0c177981 */ /* 0x000ee2000c1e1900 */
[----:B------:R-:W-:-:S05]  /*0d80*/  IADD3 R7, PT, PT, R7, 0x1, RZ ;  /* 0x0000000107077810 */ /* 0x000fca0007ffe0ff */
[----:B------:R-:W-:-:S04]  /*0d90*/  IMAD.WIDE.U32 R8, R7, 0x4, R8 ;  /* 0x0000000407087825 */ /* 0x000fc800078e0008 */
        /* <DEDUP_REMOVED lines=9> */
[----:B------:R-:W-:-:S05]  /*0e30*/  IMAD.WIDE.U32.X R20, R15, -0xf0f0f10, R20, P1 ;  /* 0xf0f0f0f00f147825 */ /* 0x000fca00008e0414 */
[----:B------:R-:W-:-:S05]  /*0e40*/  SHF.R.U64 R21, R20, 0x4, R21 ;  /* 0x0000000414157819 */ /* 0x000fca0000001215 */
[----:B------:R-:W-:-:S04]  /*0e50*/  IMAD R14, R21, -0x11, R14 ;  /* 0xffffffef150e7824 */ /* 0x000fc800078e020e */
[C---:B---3--:R-:W-:Y:S01]  /*0e60*/  IMAD.IADD R15, R23.reuse, 0x1, R14 ;  /* 0x00000001170f7824 */ /* 0x048fe200078e020e */
[CC--:B------:R-:W-:Y:S02]  /*0e70*/  ISETP.GE.AND P2, PT, R23.reuse, R14.reuse, PT ;  /* 0x0000000e1700720c */ /* 0x0c0fe40003f46270 */
[----:B------:R-:W-:Y:S02]  /*0e80*/  IADD3 R23, PT, PT, R23, -R14, RZ ;  /* 0x8000000e17177210 */ /* 0x000fe40007ffe0ff */
[----:B------:R-:W-:-:S09]  /*0e90*/  ISETP.GE.U32.AND P1, PT, R15, 0x11, PT ;  /* 0x000000110f00780c */ /* 0x000fd20003f26070 */
[----:B------:R-:W-:-:S04]  /*0ea0*/  @!P2 IADD3 R23, PT, PT, R23, 0x11, RZ ;  /* 0x000000111717a810 */ /* 0x000fc80007ffe0ff */
[----:B------:R-:W-:-:S05]  /*0eb0*/  @P1 VIADD R15, R15, 0xffffffef ;  /* 0xffffffef0f0f1836 */ /* 0x000fca0000000000 */
[----:B------:R0:W-:Y:S04]  /*0ec0*/  STG.E desc[UR14][R12.64], R15 ;  /* 0x0000000f0c007986 */ /* 0x0001e8000c10190e */
[----:B------:R2:W-:Y:S04]  /*0ed0*/  STG.E desc[UR14][R10.64], R23 ;  /* 0x000000170a007986 */ /* 0x0005e8000c10190e */
[----:B------:R-:W0:Y:S04]  /*0ee0*/  LDG.E R14, desc[UR14][R8.64] ;  /* 0x0000000e080e7981 */ /* 0x000e28000c1e1900 */
[----:B------:R-:W3:Y:S01]  /*0ef0*/  LDG.E R7, desc[UR14][R12.64+0x4] ;  /* 0x0000040e0c077981 */ /* 0x000ee2000c1e1900 */
[----:B-1----:R-:W-:Y:S01]  /*0f00*/  UIMAD.WIDE.U32 UR8, UR8, UR7, URZ ;  /* 0x00000007080872a5 */ /* 0x002fe2000f8e00ff */
[----:B------:R-:W-:Y:S01]  /*0f10*/  IADD3 R22, PT, PT, R22, 0x2, RZ ;  /* 0x0000000216167810 */ /* 0x000fe20007ffe0ff */
[----:B------:R-:W-:-:S02]  /*0f20*/  UIMAD UR4, UR4, UR7, URZ ;  /* 0x00000007040472a4 */ /* 0x000fc4000f8e02ff */
        /* <DEDUP_REMOVED lines=13> */
[C---:B0-----:R-:W-:Y:S01]  /*1000*/  IMAD R15, R14.reuse, UR4, RZ ;  /* 0x000000040e0f7c24 */ /* 0x041fe2000f8e02ff */
[----:B------:R-:W-:Y:S01]  /*1010*/  UIMAD UR4, UR4, UR7, URZ ;  /* 0x00000007040472a4 */ /* 0x000fe2000f8e02ff */
[----:B--2---:R-:W-:Y:S01]  /*1020*/  IMAD.WIDE.U32 R10, R14, UR8, RZ ;  /* 0x000000080e0a7c25 */ /* 0x004fe2000f8e00ff */
        /* <DEDUP_REMOVED lines=17> */
[----:B------:R-:W-:Y:S01]  /*1140*/  UIMAD UR4, UR11, -0x11, URZ ;  /* 0xffffffef0b0478a4 */ /* 0x000fe2000f8e02ff */
[C---:B---3--:R-:W-:Y:S01]  /*1150*/  IMAD.IADD R11, R7.reuse, 0x1, R10 ;  /* 0x00000001070b7824 */ /* 0x048fe200078e020a */
[CC--:B------:R-:W-:Y:S02]  /*1160*/  ISETP.GE.AND P2, PT, R7.reuse, R10.reuse, PT ;  /* 0x0000000a0700720c */ /* 0x0c0fe40003f46270 */
[----:B------:R-:W-:Y:S01]  /*1170*/  IADD3 R7, PT, PT, R7, -R10, RZ ;  /* 0x8000000a07077210 */ /* 0x000fe20007ffe0ff */
[----:B------:R-:W-:Y:S01]  /*1180*/  UIADD3 UR4, UPT, UPT, UR9, -UR10, UR4 ;  /* 0x8000000a09047290 */ /* 0x000fe2000fffe004 */
[----:B------:R-:W-:-:S09]  /*1190*/  ISETP.GE.U32.AND P1, PT, R11, 0x11, PT ;  /* 0x000000110b00780c */ /* 0x000fd20003f26070 */
[----:B------:R-:W-:-:S04]  /*11a0*/  @!P2 VIADD R7, R7, 0x11 ;  /* 0x000000110707a836 */ /* 0x000fc80000000000 */
[----:B------:R-:W-:-:S05]  /*11b0*/  @P1 IADD3 R11, PT, PT, R11, -0x11, RZ ;  /* 0xffffffef0b0b1810 */ /* 0x000fca0007ffe0ff */
[----:B------:R0:W-:Y:S04]  /*11c0*/  STG.E desc[UR14][R12.64+0x4], R11 ;  /* 0x0000040b0c007986 */ /* 0x0001e8000c10190e */
[----:B------:R0:W-:Y:S02]  /*11d0*/  STG.E desc[UR14][R8.64], R7 ;  /* 0x0000000708007986 */ /* 0x0001e4000c10190e */
.L_x_6:
[----:B------:R-:W-:Y:S05]  /*11e0*/  @!P0 BRA `(.L_x_5) ;  /* 0x00000000006c8947 */ /* 0x000fea0003800000 */
[----:B01----:R-:W0:Y:S01]  /*11f0*/  LDC.64 R10, c[0x0][0x380] ;  /* 0x0000e000ff0a7b82 */ /* 0x003e220000000a00 */
[----:B------:R-:W-:-:S05]  /*1200*/  IADD3 R7, PT, PT, R22, R3, RZ ;  /* 0x0000000316077210 */ /* 0x000fca0007ffe0ff */
[----:B------:R-:W-:-:S04]  /*1210*/  IMAD.IADD R9, R0, 0x1, R7 ;  /* 0x0000000100097824 */ /* 0x000fc800078e0207 */
[----:B0-----:R-:W-:-:S05]  /*1220*/  IMAD.WIDE.U32 R8, R9, 0x4, R10 ;  /* 0x0000000409087825 */ /* 0x001fca00078e000a */
[----:B------:R-:W2:Y:S01]  /*1230*/  LDG.E R12, desc[UR14][R8.64] ;  /* 0x0000000e080c7981 */ /* 0x000ea2000c1e1900 */
[----:B------:R-:W-:-:S05]  /*1240*/  IMAD.WIDE R10, R7, 0x4, R10 ;  /* 0x00000004070a7825 */ /* 0x000fca00078e020a */
[----:B------:R-:W3:Y:S01]  /*1250*/  LDG.E R7, desc[UR14][R10.64] ;  /* 0x0000000e0a077981 */ /* 0x000ee2000c1e1900 */
[C---:B--2---:R-:W-:Y:S02]  /*1260*/  IMAD R15, R12.reuse, UR4, RZ ;  /* 0x000000040c0f7c24 */ /* 0x044fe4000f8e02ff */
[----:B------:R-:W-:-:S05]  /*1270*/  IMAD.WIDE.U32 R12, R12, UR8, RZ ;  /* 0x000000080c0c7c25 */ /* 0x000fca000f8e00ff */
[----:B------:R-:W-:-:S05]  /*1280*/  IADD3 R13, PT, PT, R13, R15, RZ ;  /* 0x0000000f0d0d7210 */ /* 0x000fca0007ffe0ff */
[----:B------:R-:W-:-:S04]  /*1290*/  IMAD.WIDE.U32 R14, R13, -0xf0f0f0f, RZ ;  /* 0xf0f0f0f10d0e7825 */ /* 0x000fc800078e00ff */
[----:B------:R-:W-:-:S04]  /*12a0*/  IMAD.WIDE.U32 R16, P0, R12, -0xf0f0f10, R14 ;  /* 0xf0f0f0f00c107825 */ /* 0x000fc8000780000e */
[----:B------:R-:W-:Y:S01]  /*12b0*/  IMAD.WIDE.U32 R14, R12, -0xf0f0f0f, RZ ;  /* 0xf0f0f0f10c0e7825 */ /* 0x000fe200078e00ff */
[----:B------:R-:W-:-:S03]  /*12c0*/  IADD3.X R19, PT, PT, RZ, RZ, RZ, P0, !PT ;  /* 0x000000ffff137210 */ /* 0x000fc600007fe4ff */
[----:B------:R-:W-:Y:S01]  /*12d0*/  IMAD.MOV.U32 R18, RZ, RZ, R17 ;  /* 0x000000ffff127224 */ /* 0x000fe200078e0011 */
[----:B------:R-:W-:-:S05]  /*12e0*/  IADD3 RZ, P0, PT, R15, R16, RZ ;  /* 0x000000100fff7210 */ /* 0x000fca0007f1e0ff */
[----:B------:R-:W-:-:S05]  /*12f0*/  IMAD.WIDE.U32.X R14, R13, -0xf0f0f10, R18, P0 ;  /* 0xf0f0f0f00d0e7825 */ /* 0x000fca00000e0412 */
[----:B------:R-:W-:-:S05]  /*1300*/  SHF.R.U64 R15, R14, 0x4, R15 ;  /* 0x000000040e0f7819 */ /* 0x000fca000000120f */
[----:B------:R-:W-:-:S05]  /*1310*/  IMAD R12, R15, -0x11, R12 ;  /* 0xffffffef0f0c7824 */ /* 0x000fca00078e020c */
[CC--:B---3--:R-:W-:Y:S02]  /*1320*/  IADD3 R13, PT, PT, R7.reuse, R12.reuse, RZ ;  /* 0x0000000c070d7210 */ /* 0x0c8fe40007ffe0ff */
[-C--:B------:R-:W-:Y:S02]  /*1330*/  ISETP.GE.AND P1, PT, R7, R12.reuse, PT ;  /* 0x0000000c0700720c */ /* 0x080fe40003f26270 */
[----:B------:R-:W-:Y:S02]  /*1340*/  ISETP.GE.U32.AND P0, PT, R13, 0x11, PT ;  /* 0x000000110d00780c */ /* 0x000fe40003f06070 */
[----:B------:R-:W-:-:S09]  /*1350*/  IADD3 R7, PT, PT, R7, -R12, RZ ;  /* 0x8000000c07077210 */ /* 0x000fd20007ffe0ff */
[----:B------:R-:W-:Y:S02]  /*1360*/  @!P1 IADD3 R7, PT, PT, R7, 0x11, RZ ;  /* 0x0000001107079810 */ /* 0x000fe40007ffe0ff */
[----:B------:R-:W-:-:S05]  /*1370*/  @P0 VIADD R13, R13, 0xffffffef ;  /* 0xffffffef0d0d0836 */ /* 0x000fca0000000000 */
[----:B------:R2:W-:Y:S04]  /*1380*/  STG.E desc[UR14][R10.64], R13 ;  /* 0x0000000d0a007986 */ /* 0x0005e8000c10190e */
[----:B------:R2:W-:Y:S02]  /*1390*/  STG.E desc[UR14][R8.64], R7 ;  /* 0x0000000708007986 */ /* 0x0005e4000c10190e */
.L_x_5:
[----:B------:R-:W3:Y:S01]  /*13a0*/  LDCU UR4, c[0x0][0x388] ;  /* 0x00007100ff0477ac */ /* 0x000ee20008000800 */
[----:B------:R-:W-:-:S04]  /*13b0*/  IADD3 R3, PT, PT, R6, R3, RZ ;  /* 0x0000000306037210 */ /* 0x000fc80007ffe0ff */
[----:B---3--:R-:W-:-:S13]  /*13c0*/  ISETP.GE.U32.AND P0, PT, R3, UR4, PT ;  /* 0x0000000403007c0c */ /* 0x008fda000bf06070 */
[----:B------:R-:W-:Y:S05]  /*13d0*/  @!P0 BRA `(.L_x_7) ;  /* 0xffffffec005c8947 */ /* 0x000fea000383ffff */
[----:B------:R-:W-:Y:S05]  /*13e0*/  EXIT ;  /* 0x000000000000794d */ /* 0x000fea0003800000 */
.L_x_8:
        /* <DEDUP_REMOVED lines=9> */
.L_x_15:


//--------------------- .text._Z12bit_reversalPjjj --------------------------
	.section	.text._Z12bit_reversalPjjj,"ax",@progbits
	.align	128
        .global         _Z12bit_reversalPjjj
        .type           _Z12bit_reversalPjjj,@function
        .size           _Z12bit_reversalPjjj,(.L_x_16 - _Z12bit_reversalPjjj)
        .other          _Z12bit_reversalPjjj,@"STO_CUDA_ENTRY STV_DEFAULT"
_Z12bit_reversalPjjj:
.text._Z12bit_reversalPjjj:
        /* <DEDUP_REMOVED lines=10> */
[----:B------:R-:W2:Y:S01]  /*00a0*/  LDCU UR4, c[0x0][0x38c] ;  /* 0x00007180ff0477ac */ /* 0x000ea20008000800 */
[----:B------:R-:W3:Y:S01]  /*00b0*/  LDCU.64 UR6, c[0x0][0x358] ;  /* 0x00006b00ff0677ac */ /* 0x000ee20008000a00 */
[----:B------:R-:W4:Y:S01]  /*00c0*/  LDCU UR8, c[0x0][0x388] ;  /* 0x00007100ff0877ac */ /* 0x000f220008000800 */
[----:B-1----:R-:W-:Y:S01]  /*00d0*/  IMAD R9, R9, UR5, RZ ;  /* 0x0000000509097c24 */ /* 0x002fe2000f8e02ff */
[----:B--2---:R-:W-:-:S12]  /*00e0*/  UIADD3 UR4, UPT, UPT, -UR4, 0x20, URZ ;  /* 0x0000002004047890 */ /* 0x004fd8000fffe1ff */
.L_x_11:
[----:B-1----:R-:W1:Y:S01]  /*00f0*/  BREV R2, R0 ;  /* 0x0000000000027301 */ /* 0x002e620000000000 */
[----:B------:R-:W-:Y:S01]  /*0100*/  BSSY.RECONVERGENT B0, `(.L_x_9) ;  /* 0x000000a000007945 */ /* 0x000fe20003800200 */
[----:B-1----:R-:W-:-:S04]  /*0110*/  SHF.R.U32.HI R5, RZ, UR4, R2 ;  /* 0x00000004ff057c19 */ /* 0x002fc80008011602 */
[----:B------:R-:W-:-:S13]  /*0120*/  ISETP.GE.U32.AND P0, PT, R0, R5, PT ;  /* 0x000000050000720c */ /* 0x000fda0003f06070 */
[----:B------:R-:W-:Y:S05]  /*0130*/  @P0 BRA `(.L_x_10) ;  /* 0x0000000000180947 */ /* 0x000fea0003800000 */
[----:B0-----:R-:W-:-:S04]  /*0140*/  IMAD.WIDE.U32 R4, R5, 0x4, R6 ;  /* 0x0000000405047825 */ /* 0x001fc800078e0006 */
[----:B------:R-:W-:Y:S01]  /*0150*/  IMAD.WIDE R2, R0, 0x4, R6 ;  /* 0x0000000400027825 */ /* 0x000fe200078e0206 */
[----:B---3--:R-:W2:Y:S04]  /*0160*/  LDG.E R13, desc[UR6][R4.64] ;  /* 0x00000006040d7981 */ /* 0x008ea8000c1e1900 */
[----:B------:R-:W3:Y:S04]  /*0170*/  LDG.E R11, desc[UR6][R2.64] ;  /* 0x00000006020b7981 */ /* 0x000ee8000c1e1900 */
[----:B--2---:R1:W-:Y:S04]  /*0180*/  STG.E desc[UR6][R2.64], R13 ;  /* 0x0000000d02007986 */ /* 0x0043e8000c101906 */
[----:B---3--:R1:W-:Y:S02]  /*0190*/  STG.E desc[UR6][R4.64], R11 ;  /* 0x0000000b04007986 */ /* 0x0083e4000c101906 */
.L_x_10:
[----:B---34-:R-:W-:Y:S05]  /*01a0*/  BSYNC.RECONVERGENT B0 ;  /* 0x0000000000007941 */ /* 0x018fea0003800200 */
.L_x_9:
[----:B------:R-:W-:-:S04]  /*01b0*/  IADD3 R0, PT, PT, R9, R0, RZ ;  /* 0x0000000009007210 */ /* 0x000fc80007ffe0ff */
[----:B------:R-:W-:-:S13]  /*01c0*/  ISETP.GE.U32.AND P0, PT, R0, UR8, PT ;  /* 0x0000000800007c0c */ /* 0x000fda000bf06070 */
[----:B------:R-:W-:Y:S05]  /*01d0*/  @!P0 BRA `(.L_x_11) ;  /* 0xfffffffc00c48947 */ /* 0x000fea000383ffff */
[----:B------:R-:W-:Y:S05]  /*01e0*/  EXIT ;  /* 0x000000000000794d */ /* 0x000fea0003800000 */
.L_x_12:
        /* <DEDUP_REMOVED lines=9> */
.L_x_16:


//--------------------- .nv.shared.reserved.0     --------------------------
	.section	.nv.shared.reserved.0,"aw",@nobits
	.weak		__nv_reservedSMEM_offset_0_alias
	.size		__nv_reservedSMEM_offset_0_alias, 0, 64
	.other		__nv_reservedSMEM_offset_0_alias,@"STO_CUDA_RESERVED_SHARED STV_DEFAULT"
__nv_reservedSMEM_offset_0_alias:
	.zero		0
	.zero		64


//--------------------- .nv.constant0._Z16multiply_vectorsPjS_S_ --------------------------
	.section	.nv.constant0._Z16multiply_vectorsPjS_S_,"a",@progbits
	.sectionflags	@""
	.align	4
.nv.constant0._Z16multiply_vectorsPjS_S_:
	.zero		920


//--------------------- .nv.constant0._Z17invert_fft_resultPjjj --------------------------
	.section	.nv.constant0._Z17invert_fft_resultPjjj,"a",@progbits
	.sectionflags	@""
	.align	4
.nv.constant0._Z17invert_fft_resultPjjj:
	.zero		912


//--------------------- .nv.constant0._Z15fft_butterfliesPjjjj --------------------------
	.section	.nv.constant0._Z15fft_butterfliesPjjjj,"a",@progbits
	.sectionflags	@""
	.align	4
.nv.constant0._Z15fft_butterfliesPjjjj:
	.zero		916


//--------------------- .nv.constant0._Z12bit_reversalPjjj --------------------------
	.section	.nv.constant0._Z12bit_reversalPjjj,"a",@progbits
	.sectionflags	@""
	.align	4
.nv.constant0._Z12bit_reversalPjjj:
	.zero		912


//--------------------- SYMBOLS --------------------------

	.type		.nv.reservedSmem.offset0,@object
	.size		.nv.reservedSmem.offset0,0x4
